	.target	sm_100a

	.elftype	@"ET_EXEC"


//--------------------- .note.nv.tkinfo           --------------------------
	.section	.note.nv.tkinfo,"",@"SHT_NOTE"
	.sectionflags	@"SHF_NOTE_NV_TKINFO"
	.tkinfo
        /*0018*/ 	.word	0x00000002
        /*0030*/ 	.string	""
        /*0030*/ 	.string	"ptxas"
        /*0030*/ 	.string	"Cuda compilation tools, release 13.0, V13.0.88"
        /*0030*/ 	.string	"Build cuda_13.0.r13.0/compiler.36424714_0"
        /*0030*/ 	.string	"-arch sm_100a -m 64 "



//--------------------- .note.nv.cuinfo           --------------------------
	.section	.note.nv.cuinfo,"",@"SHT_NOTE"
	.sectionflags	@"SHF_NOTE_NV_CUINFO"
        /*0018*/ 	.short	0x0002
        /*001a*/ 	.short	0x0064
        /*001c*/ 	.short	0x0082
	.zero		2


//--------------------- .nv.info                  --------------------------
	.section	.nv.info,"",@"SHT_CUDA_INFO"
	.align	4


	//----- nvinfo : EIATTR_REGCOUNT
	.align		4
        /*0000*/ 	.byte	0x04, 0x2f
        /*0002*/ 	.short	(.L_19 - .L_18)
	.align		4
.L_18:
        /*0004*/ 	.word	index@(_ZN7cutlass13device_kernelINS_4gemm6kernel13GemmUniversalIN4cute5tupleIJiiiiEEENS1_10collective13CollectiveMmaINS1_35MainloopSm100TmaUmmaWarpSpecializedILi17ELi2ELi4ENS5_IJNS4_1CILi1EEESB_SB_EEEEENS5_IJNSA_ILi128EEENSA_ILi64EEESF_EEENS_12float_e4m3_tENS5_IJlSB_lEEESH_SI_NS4_8TiledMMAINS4_8MMA_AtomIJNS4_10MMA_TraitsINS4_19SM100_MMA_F8F6F4_SSEJSH_SH_fSE_SF_NS4_17integral_constantINS4_4UMMA5MajorELSP_0EEESQ_NSN_INSO_7ScaleInELSR_0EEESS_EEEEEENS4_6LayoutISC_NS5_IJNSA_ILi0EEESW_SW_EEEEENS5_IJNS4_10UnderscoreESZ_SZ_EEEEENS4_13SM90_TMA_LOADENS4_14ComposedLayoutINS4_7SwizzleILi2ELi4ELi3EEENS4_18smem_ptr_flag_bitsILi8EEENSV_INS5_IJNSA_ILi8EEESF_EEENS5_IJSF_SB_EEEEEEEvNS4_8identityES12_S1C_vS1D_EENS_8epilogue10collective18CollectiveEpilogueINS1F_23Sm100TmaWarpSpecializedILi1ELi1ELi64ELb0ELb0EEEJSG_NS5_IJNSV_ISE_SB_EENSV_ISF_SB_EEEEESH_SI_SH_SI_NS1F_6fusion15FusionCallbacksIS1J_NS1N_17LinearCombinationISH_fSH_fLNS_15FloatRoundStyleE2EEESG_S1M_JEEENS4_5SM1004TMEM4LOAD26SM100_TMEM_LOAD_32dp32b64xES12_S1C_NS4_39AutoVectorizingCopyWithAssumedAlignmentILi128EEENS4_14SM90_TMA_STOREES1C_S1Y_S1Y_EEEvvEEEEvNT_6ParamsE)
        /*0008*/ 	.word	0x000000c2


	//----- nvinfo : EIATTR_FRAME_SIZE
	.align		4
.L_19:
        /*000c*/ 	.byte	0x04, 0x11
        /*000e*/ 	.short	(.L_21 - .L_20)
	.align		4
.L_20:
        /*0010*/ 	.word	index@($__internal_2_$__cuda_sm10x_tcgen05_guardrail_trap_unallocated_columns_being_dealloced)
        /*0014*/ 	.word	0x00000000


	//----- nvinfo : EIATTR_FRAME_SIZE
	.align		4
.L_21:
        /*0018*/ 	.byte	0x04, 0x11
        /*001a*/ 	.short	(.L_23 - .L_22)
	.align		4
.L_22:
        /*001c*/ 	.word	index@($__internal_1_$__cuda_sm10x_tcgen05_guardrail_trap_phase_invalid_during_alloc)
        /*0020*/ 	.word	0x00000000


	//----- nvinfo : EIATTR_FRAME_SIZE
	.align		4
.L_23:
        /*0024*/ 	.byte	0x04, 0x11
        /*0026*/ 	.short	(.L_25 - .L_24)
	.align		4
.L_24:
        /*0028*/ 	.word	index@($__internal_0_$__cuda_sm10x_tcgen05_guardrail_trap_col_being_dealloced_not_returned_by_alloc)
        /*002c*/ 	.word	0x00000000


	//----- nvinfo : EIATTR_FRAME_SIZE
	.align		4
.L_25:
        /*0030*/ 	.byte	0x04, 0x11
        /*0032*/ 	.short	(.L_27 - .L_26)
	.align		4
.L_26:
        /*0034*/ 	.word	index@(_ZN7cutlass13device_kernelINS_4gemm6kernel13GemmUniversalIN4cute5tupleIJiiiiEEENS1_10collective13CollectiveMmaINS1_35MainloopSm100TmaUmmaWarpSpecializedILi17ELi2ELi4ENS5_IJNS4_1CILi1EEESB_SB_EEEEENS5_IJNSA_ILi128EEENSA_ILi64EEESF_EEENS_12float_e4m3_tENS5_IJlSB_lEEESH_SI_NS4_8TiledMMAINS4_8MMA_AtomIJNS4_10MMA_TraitsINS4_19SM100_MMA_F8F6F4_SSEJSH_SH_fSE_SF_NS4_17integral_constantINS4_4UMMA5MajorELSP_0EEESQ_NSN_INSO_7ScaleInELSR_0EEESS_EEEEEENS4_6LayoutISC_NS5_IJNSA_ILi0EEESW_SW_EEEEENS5_IJNS4_10UnderscoreESZ_SZ_EEEEENS4_13SM90_TMA_LOADENS4_14ComposedLayoutINS4_7SwizzleILi2ELi4ELi3EEENS4_18smem_ptr_flag_bitsILi8EEENSV_INS5_IJNSA_ILi8EEESF_EEENS5_IJSF_SB_EEEEEEEvNS4_8identityES12_S1C_vS1D_EENS_8epilogue10collective18CollectiveEpilogueINS1F_23Sm100TmaWarpSpecializedILi1ELi1ELi64ELb0ELb0EEEJSG_NS5_IJNSV_ISE_SB_EENSV_ISF_SB_EEEEESH_SI_SH_SI_NS1F_6fusion15FusionCallbacksIS1J_NS1N_17LinearCombinationISH_fSH_fLNS_15FloatRoundStyleE2EEESG_S1M_JEEENS4_5SM1004TMEM4LOAD26SM100_TMEM_LOAD_32dp32b64xES12_S1C_NS4_39AutoVectorizingCopyWithAssumedAlignmentILi128EEENS4_14SM90_TMA_STOREES1C_S1Y_S1Y_EEEvvEEEEvNT_6ParamsE)
        /*0038*/ 	.word	0x00000000


	//----- nvinfo : EIATTR_MIN_STACK_SIZE
	.align		4
.L_27:
        /*003c*/ 	.byte	0x04, 0x12
        /*003e*/ 	.short	(.L_29 - .L_28)
	.align		4
.L_28:
        /*0040*/ 	.word	index@(_ZN7cutlass13device_kernelINS_4gemm6kernel13GemmUniversalIN4cute5tupleIJiiiiEEENS1_10collective13CollectiveMmaINS1_35MainloopSm100TmaUmmaWarpSpecializedILi17ELi2ELi4ENS5_IJNS4_1CILi1EEESB_SB_EEEEENS5_IJNSA_ILi128EEENSA_ILi64EEESF_EEENS_12float_e4m3_tENS5_IJlSB_lEEESH_SI_NS4_8TiledMMAINS4_8MMA_AtomIJNS4_10MMA_TraitsINS4_19SM100_MMA_F8F6F4_SSEJSH_SH_fSE_SF_NS4_17integral_constantINS4_4UMMA5MajorELSP_0EEESQ_NSN_INSO_7ScaleInELSR_0EEESS_EEEEEENS4_6LayoutISC_NS5_IJNSA_ILi0EEESW_SW_EEEEENS5_IJNS4_10UnderscoreESZ_SZ_EEEEENS4_13SM90_TMA_LOADENS4_14ComposedLayoutINS4_7SwizzleILi2ELi4ELi3EEENS4_18smem_ptr_flag_bitsILi8EEENSV_INS5_IJNSA_ILi8EEESF_EEENS5_IJSF_SB_EEEEEEEvNS4_8identityES12_S1C_vS1D_EENS_8epilogue10collective18CollectiveEpilogueINS1F_23Sm100TmaWarpSpecializedILi1ELi1ELi64ELb0ELb0EEEJSG_NS5_IJNSV_ISE_SB_EENSV_ISF_SB_EEEEESH_SI_SH_SI_NS1F_6fusion15FusionCallbacksIS1J_NS1N_17LinearCombinationISH_fSH_fLNS_15FloatRoundStyleE2EEESG_S1M_JEEENS4_5SM1004TMEM4LOAD26SM100_TMEM_LOAD_32dp32b64xES12_S1C_NS4_39AutoVectorizingCopyWithAssumedAlignmentILi128EEENS4_14SM90_TMA_STOREES1C_S1Y_S1Y_EEEvvEEEEvNT_6ParamsE)
        /*0044*/ 	.word	0x00000000
.L_29:


//--------------------- .nv.compat                --------------------------
	.section	.nv.compat,"",@"SHT_CUDA_COMPAT_INFO"
	.align	4
        /*0000*/ 	.byte	0x02, 0x09, 0x01, 0x00, 0x02, 0x02, 0x02, 0x00, 0x02, 0x05, 0x05, 0x00, 0x03, 0x07, 0x01, 0x01
        /*0010*/ 	.byte	0x02, 0x03, 0x01, 0x00, 0x02, 0x06, 0x01, 0x00, 0x04, 0x0b, 0x08, 0x00, 0x09, 0x00, 0x00, 0x00
        /*0020*/ 	.byte	0x00, 0x00, 0x00, 0x00


//--------------------- .nv.info._ZN7cutlass13device_kernelINS_4gemm6kernel13GemmUniversalIN4cute5tupleIJiiiiEEENS1_10collective13CollectiveMmaINS1_35MainloopSm100TmaUmmaWarpSpecializedILi17ELi2ELi4ENS5_IJNS4_1CILi1EEESB_SB_EEEEENS5_IJNSA_ILi128EEENSA_ILi64EEESF_EEENS_12float_e4m3_tENS5_IJlSB_lEEESH_SI_NS4_8TiledMMAINS4_8MMA_AtomIJNS4_10MMA_TraitsINS4_19SM100_MMA_F8F6F4_SSEJSH_SH_fSE_SF_NS4_17integral_constantINS4_4UMMA5MajorELSP_0EEESQ_NSN_INSO_7ScaleInELSR_0EEESS_EEEEEENS4_6LayoutISC_NS5_IJNSA_ILi0EEESW_SW_EEEEENS5_IJNS4_10UnderscoreESZ_SZ_EEEEENS4_13SM90_TMA_LOADENS4_14ComposedLayoutINS4_7SwizzleILi2ELi4ELi3EEENS4_18smem_ptr_flag_bitsILi8EEENSV_INS5_IJNSA_ILi8EEESF_EEENS5_IJSF_SB_EEEEEEEvNS4_8identityES12_S1C_vS1D_EENS_8epilogue10collective18CollectiveEpilogueINS1F_23Sm100TmaWarpSpecializedILi1ELi1ELi64ELb0ELb0EEEJSG_NS5_IJNSV_ISE_SB_EENSV_ISF_SB_EEEEESH_SI_SH_SI_NS1F_6fusion15FusionCallbacksIS1J_NS1N_17LinearCombinationISH_fSH_fLNS_15FloatRoundStyleE2EEESG_S1M_JEEENS4_5SM1004TMEM4LOAD26SM100_TMEM_LOAD_32dp32b64xES12_S1C_NS4_39AutoVectorizingCopyWithAssumedAlignmentILi128EEENS4_14SM90_TMA_STOREES1C_S1Y_S1Y_EEEvvEEEEvNT_6ParamsE --------------------------
	.section	.nv.info._ZN7cutlass13device_kernelINS_4gemm6kernel13GemmUniversalIN4cute5tupleIJiiiiEEENS1_10collective13CollectiveMmaINS1_35MainloopSm100TmaUmmaWarpSpecializedILi17ELi2ELi4ENS5_IJNS4_1CILi1EEESB_SB_EEEEENS5_IJNSA_ILi128EEENSA_ILi64EEESF_EEENS_12float_e4m3_tENS5_IJlSB_lEEESH_SI_NS4_8TiledMMAINS4_8MMA_AtomIJNS4_10MMA_TraitsINS4_19SM100_MMA_F8F6F4_SSEJSH_SH_fSE_SF_NS4_17integral_constantINS4_4UMMA5MajorELSP_0EEESQ_NSN_INSO_7ScaleInELSR_0EEESS_EEEEEENS4_6LayoutISC_NS5_IJNSA_ILi0EEESW_SW_EEEEENS5_IJNS4_10UnderscoreESZ_SZ_EEEEENS4_13SM90_TMA_LOADENS4_14ComposedLayoutINS4_7SwizzleILi2ELi4ELi3EEENS4_18smem_ptr_flag_bitsILi8EEENSV_INS5_IJNSA_ILi8EEESF_EEENS5_IJSF_SB_EEEEEEEvNS4_8identityES12_S1C_vS1D_EENS_8epilogue10collective18CollectiveEpilogueINS1F_23Sm100TmaWarpSpecializedILi1ELi1ELi64ELb0ELb0EEEJSG_NS5_IJNSV_ISE_SB_EENSV_ISF_SB_EEEEESH_SI_SH_SI_NS1F_6fusion15FusionCallbacksIS1J_NS1N_17LinearCombinationISH_fSH_fLNS_15FloatRoundStyleE2EEESG_S1M_JEEENS4_5SM1004TMEM4LOAD26SM100_TMEM_LOAD_32dp32b64xES12_S1C_NS4_39AutoVectorizingCopyWithAssumedAlignmentILi128EEENS4_14SM90_TMA_STOREES1C_S1Y_S1Y_EEEvvEEEEvNT_6ParamsE,"",@"SHT_CUDA_INFO"
	.sectionflags	@""
	.align	4


	//----- nvinfo : EIATTR_CUDA_API_VERSION
	.align		4
        /*0000*/ 	.byte	0x04, 0x37
        /*0002*/ 	.short	(.L_31 - .L_30)
.L_30:
        /*0004*/ 	.word	0x00000082


	//----- nvinfo : EIATTR_KPARAM_INFO
	.align		4
.L_31:
        /*0008*/ 	.byte	0x04, 0x17
        /*000a*/ 	.short	(.L_33 - .L_32)
.L_32:
        /*000c*/ 	.word	0x00000000
        /*0010*/ 	.short	0x0000
        /*0012*/ 	.short	0x0000
        /*0014*/ 	.byte	0x00, 0xf0, 0x01, 0x20


	//----- nvinfo : EIATTR_AT_ENTRY_FRAGMENTS
	.align		4
.L_33:
        /*0018*/ 	.byte	0x04, 0x4f
        /*001a*/ 	.short	(.L_35 - .L_34)


	//   ....[0]....
.L_34:
        /*001c*/ 	.word	0x00000006


	//----- nvinfo : EIATTR_RESERVED_SMEM_USED
	.align		4
.L_35:
        /*0020*/ 	.byte	0x01, 0x41
	.zero		2


	//----- nvinfo : EIATTR_SPARSE_MMA_MASK
	.align		4
        /*0024*/ 	.byte	0x03, 0x50
        /*0026*/ 	.short	0x0000


	//----- nvinfo : EIATTR_TCGEN05_1CTA_USED
	.align		4
        /*0028*/ 	.byte	0x01, 0x51
	.zero		2


	//----- nvinfo : EIATTR_MAXREG_COUNT
	.align		4
        /*002c*/ 	.byte	0x03, 0x1b
        /*002e*/ 	.short	0x00ff


	//----- nvinfo : EIATTR_NUM_BARRIERS
	.align		4
        /*0030*/ 	.byte	0x02, 0x4c
        /*0032*/ 	.byte	0x07
	.zero		1


	//----- nvinfo : EIATTR_EXTERNS
	.align		4
        /*0034*/ 	.byte	0x04, 0x0f
        /*0036*/ 	.short	(.L_37 - .L_36)


	//   ....[0]....
	.align		4
.L_36:
        /*0038*/ 	.word	index@(__assertfail)


	//----- nvinfo : EIATTR_MERCURY_ISA_VERSION
	.align		4
.L_37:
        /*003c*/ 	.byte	0x03, 0x5f
        /*003e*/ 	.short	0x0101


	//----- nvinfo : EIATTR_INT_WARP_WIDE_INSTR_OFFSETS
	.align		4
        /*0040*/ 	.byte	0x04, 0x31
        /*0042*/ 	.short	(.L_39 - .L_38)


	//   ....[0]....
.L_38:
        /*0044*/ 	.word	0x00001f50


	//   ....[1]....
        /*0048*/ 	.word	0x00004010


	//   ....[2]....
        /*004c*/ 	.word	0x00004030


	//   ....[3]....
        /*0050*/ 	.word	0x00004060


	//   ....[4]....
        /*0054*/ 	.word	0x00004a70


	//   ....[5]....
        /*0058*/ 	.word	0x00004b60


	//----- nvinfo : EIATTR_COOP_GROUP_MASK_REGIDS
	.align		4
.L_39:
        /*005c*/ 	.byte	0x04, 0x29
        /*005e*/ 	.short	(.L_41 - .L_40)


	//   ....[0]....
.L_40:
        /*0060*/ 	.word	0xffffffff


	//   ....[1]....
        /*0064*/ 	.word	0xffffffff


	//   ....[2]....
        /*0068*/ 	.word	0xffffffff


	//   ....[3]....
        /*006c*/ 	.word	0xffffffff


	//   ....[4]....
        /*0070*/ 	.word	0xffffffff


	//   ....[5]....
        /*0074*/ 	.word	0xffffffff


	//   ....[6]....
        /*0078*/ 	.word	0xffffffff


	//   ....[7]....
        /*007c*/ 	.word	0xffffffff


	//   ....[8]....
        /*0080*/ 	.word	0xffffffff


	//   ....[9]....
        /*0084*/ 	.word	0xffffffff


	//   ....[10]....
        /*0088*/ 	.word	0xffffffff


	//   ....[11]....
        /*008c*/ 	.word	0xffffffff


	//   ....[12]....
        /*0090*/ 	.word	0xffffffff


	//----- nvinfo : EIATTR_COOP_GROUP_INSTR_OFFSETS
	.align		4
.L_41:
        /*0094*/ 	.byte	0x04, 0x28
        /*0096*/ 	.short	(.L_43 - .L_42)


	//   ....[0]....
.L_42:
        /*0098*/ 	.word	0x00000090


	//   ....[1]....
        /*009c*/ 	.word	0x000004d0


	//   ....[2]....
        /*00a0*/ 	.word	0x00000810


	//   ....[3]....
        /*00a4*/ 	.word	0x00000950


	//   ....[4]....
        /*00a8*/ 	.word	0x00000a50


	//   ....[5]....
        /*00ac*/ 	.word	0x00000bc0


	//   ....[6]....
        /*00b0*/ 	.word	0x00000d60


	//   ....[7]....
        /*00b4*/ 	.word	0x00001e30


	//   ....[8]....
        /*00b8*/ 	.word	0x00003360


	//   ....[9]....
        /*00bc*/ 	.word	0x00003570


	//   ....[10]....
        /*00c0*/ 	.word	0x000035a0


	//   ....[11]....
        /*00c4*/ 	.word	0x00003ef0


	//   ....[12]....
        /*00c8*/ 	.word	0x00004120


	//----- nvinfo : EIATTR_VRC_CTA_INIT_COUNT
	.align		4
.L_43:
        /*00cc*/ 	.byte	0x02, 0x4a
        /*00ce*/ 	.byte	0x80
	.zero		1


	//----- nvinfo : EIATTR_SYSCALL_OFFSETS
	.align		4
        /*00d0*/ 	.byte	0x04, 0x46
        /*00d2*/ 	.short	(.L_45 - .L_44)


	//   ....[0]....
.L_44:
        /*00d4*/ 	.word	0x00005550


	//   ....[1]....
        /*00d8*/ 	.word	0x00005690


	//   ....[2]....
        /*00dc*/ 	.word	0x00005e30


	//----- nvinfo : EIATTR_MBARRIER_INSTR_OFFSETS
	.align		4
.L_45:
        /*00e0*/ 	.byte	0x04, 0x39
        /*00e2*/ 	.short	(.L_47 - .L_46)


	//   ....[0]....
.L_46:
        /*00e4*/ 	.word	0x000005d0
        /*00e8*/ 	.word	0x000000ff
        /*00ec*/ 	.word	0x00000000
        /*00f0*/ 	.short	0x0100
        /*00f2*/ 	.byte	0x05
	.zero		1


	//   ....[1]....
        /*00f4*/ 	.word	0x000005e0
        /*00f8*/ 	.word	0x000000ff
        /*00fc*/ 	.word	0x00000088
        /*0100*/ 	.short	0x0100
        /*0102*/ 	.byte	0x05
	.zero		1


	//   ....[2]....
        /*0104*/ 	.word	0x000005f0
        /*0108*/ 	.word	0x000000ff
        /*010c*/ 	.word	0x00000008
        /*0110*/ 	.short	0x0100
        /*0112*/ 	.byte	0x05
	.zero		1


	//   ....[3]....
        /*0114*/ 	.word	0x00000600
        /*0118*/ 	.word	0x000000ff
        /*011c*/ 	.word	0x00000090
        /*0120*/ 	.short	0x0100
        /*0122*/ 	.byte	0x05
	.zero		1


	//   ....[4]....
        /*0124*/ 	.word	0x00000610
        /*0128*/ 	.word	0x000000ff
        /*012c*/ 	.word	0x00000010
        /*0130*/ 	.short	0x0100
        /*0132*/ 	.byte	0x05
	.zero		1


	//   ....[5]....
        /*0134*/ 	.word	0x00000620
        /*0138*/ 	.word	0x000000ff
        /*013c*/ 	.word	0x00000098
        /*0140*/ 	.short	0x0100
        /*0142*/ 	.byte	0x05
	.zero		1


	//   ....[6]....
        /*0144*/ 	.word	0x00000630
        /*0148*/ 	.word	0x000000ff
        /*014c*/ 	.word	0x00000018
        /*0150*/ 	.short	0x0100
        /*0152*/ 	.byte	0x05
	.zero		1


	//   ....[7]....
        /*0154*/ 	.word	0x00000640
        /*0158*/ 	.word	0x000000ff
        /*015c*/ 	.word	0x000000a0
        /*0160*/ 	.short	0x0100
        /*0162*/ 	.byte	0x05
	.zero		1


	//   ....[8]....
        /*0164*/ 	.word	0x00000650
        /*0168*/ 	.word	0x000000ff
        /*016c*/ 	.word	0x00000020
        /*0170*/ 	.short	0x0100
        /*0172*/ 	.byte	0x05
	.zero		1


	//   ....[9]....
        /*0174*/ 	.word	0x00000660
        /*0178*/ 	.word	0x000000ff
        /*017c*/ 	.word	0x000000a8
        /*0180*/ 	.short	0x0100
        /*0182*/ 	.byte	0x05
	.zero		1


	//   ....[10]....
        /*0184*/ 	.word	0x00000670
        /*0188*/ 	.word	0x000000ff
        /*018c*/ 	.word	0x00000028
        /*0190*/ 	.short	0x0100
        /*0192*/ 	.byte	0x05
	.zero		1


	//   ....[11]....
        /*0194*/ 	.word	0x00000680
        /*0198*/ 	.word	0x000000ff
        /*019c*/ 	.word	0x000000b0
        /*01a0*/ 	.short	0x0100
        /*01a2*/ 	.byte	0x05
	.zero		1


	//   ....[12]....
        /*01a4*/ 	.word	0x00000690
        /*01a8*/ 	.word	0x000000ff
        /*01ac*/ 	.word	0x00000030
        /*01b0*/ 	.short	0x0100
        /*01b2*/ 	.byte	0x05
	.zero		1


	//   ....[13]....
        /*01b4*/ 	.word	0x000006a0
        /*01b8*/ 	.word	0x000000ff
        /*01bc*/ 	.word	0x000000b8
        /*01c0*/ 	.short	0x0100
        /*01c2*/ 	.byte	0x05
	.zero		1


	//   ....[14]....
        /*01c4*/ 	.word	0x000006b0
        /*01c8*/ 	.word	0x000000ff
        /*01cc*/ 	.word	0x00000038
        /*01d0*/ 	.short	0x0100
        /*01d2*/ 	.byte	0x05
	.zero		1


	//   ....[15]....
        /*01d4*/ 	.word	0x000006c0
        /*01d8*/ 	.word	0x000000ff
        /*01dc*/ 	.word	0x000000c0
        /*01e0*/ 	.short	0x0100
        /*01e2*/ 	.byte	0x05
	.zero		1


	//   ....[16]....
        /*01e4*/ 	.word	0x000006d0
        /*01e8*/ 	.word	0x000000ff
        /*01ec*/ 	.word	0x00000040
        /*01f0*/ 	.short	0x0100
        /*01f2*/ 	.byte	0x05
	.zero		1


	//   ....[17]....
        /*01f4*/ 	.word	0x000006e0
        /*01f8*/ 	.word	0x000000ff
        /*01fc*/ 	.word	0x000000c8
        /*0200*/ 	.short	0x0100
        /*0202*/ 	.byte	0x05
	.zero		1


	//   ....[18]....
        /*0204*/ 	.word	0x000006f0
        /*0208*/ 	.word	0x000000ff
        /*020c*/ 	.word	0x00000048
        /*0210*/ 	.short	0x0100
        /*0212*/ 	.byte	0x05
	.zero		1


	//   ....[19]....
        /*0214*/ 	.word	0x00000700
        /*0218*/ 	.word	0x000000ff
        /*021c*/ 	.word	0x000000d0
        /*0220*/ 	.short	0x0100
        /*0222*/ 	.byte	0x05
	.zero		1


	//   ....[20]....
        /*0224*/ 	.word	0x00000710
        /*0228*/ 	.word	0x000000ff
        /*022c*/ 	.word	0x00000050
        /*0230*/ 	.short	0x0100
        /*0232*/ 	.byte	0x05
	.zero		1


	//   ....[21]....
        /*0234*/ 	.word	0x00000720
        /*0238*/ 	.word	0x000000ff
        /*023c*/ 	.word	0x000000d8
        /*0240*/ 	.short	0x0100
        /*0242*/ 	.byte	0x05
	.zero		1


	//   ....[22]....
        /*0244*/ 	.word	0x00000730
        /*0248*/ 	.word	0x000000ff
        /*024c*/ 	.word	0x00000058
        /*0250*/ 	.short	0x0100
        /*0252*/ 	.byte	0x05
	.zero		1


	//   ....[23]....
        /*0254*/ 	.word	0x00000740
        /*0258*/ 	.word	0x000000ff
        /*025c*/ 	.word	0x000000e0
        /*0260*/ 	.short	0x0100
        /*0262*/ 	.byte	0x05
	.zero		1


	//   ....[24]....
        /*0264*/ 	.word	0x00000750
        /*0268*/ 	.word	0x000000ff
        /*026c*/ 	.word	0x00000060
        /*0270*/ 	.short	0x0100
        /*0272*/ 	.byte	0x05
	.zero		1


	//   ....[25]....
        /*0274*/ 	.word	0x00000760
        /*0278*/ 	.word	0x000000ff
        /*027c*/ 	.word	0x000000e8
        /*0280*/ 	.short	0x0100
        /*0282*/ 	.byte	0x05
	.zero		1


	//   ....[26]....
        /*0284*/ 	.word	0x00000770
        /*0288*/ 	.word	0x000000ff
        /*028c*/ 	.word	0x00000068
        /*0290*/ 	.short	0x0100
        /*0292*/ 	.byte	0x05
	.zero		1


	//   ....[27]....
        /*0294*/ 	.word	0x00000780
        /*0298*/ 	.word	0x000000ff
        /*029c*/ 	.word	0x000000f0
        /*02a0*/ 	.short	0x0100
        /*02a2*/ 	.byte	0x05
	.zero		1


	//   ....[28]....
        /*02a4*/ 	.word	0x00000790
        /*02a8*/ 	.word	0x000000ff
        /*02ac*/ 	.word	0x00000070
        /*02b0*/ 	.short	0x0100
        /*02b2*/ 	.byte	0x05
	.zero		1


	//   ....[29]....
        /*02b4*/ 	.word	0x000007a0
        /*02b8*/ 	.word	0x000000ff
        /*02bc*/ 	.word	0x000000f8
        /*02c0*/ 	.short	0x0100
        /*02c2*/ 	.byte	0x05
	.zero		1


	//   ....[30]....
        /*02c4*/ 	.word	0x000007b0
        /*02c8*/ 	.word	0x000000ff
        /*02cc*/ 	.word	0x00000078
        /*02d0*/ 	.short	0x0100
        /*02d2*/ 	.byte	0x05
	.zero		1


	//   ....[31]....
        /*02d4*/ 	.word	0x000007c0
        /*02d8*/ 	.word	0x000000ff
        /*02dc*/ 	.word	0x00000100
        /*02e0*/ 	.short	0x0100
        /*02e2*/ 	.byte	0x05
	.zero		1


	//   ....[32]....
        /*02e4*/ 	.word	0x000007d0
        /*02e8*/ 	.word	0x000000ff
        /*02ec*/ 	.word	0x00000080
        /*02f0*/ 	.short	0x0100
        /*02f2*/ 	.byte	0x05
	.zero		1


	//   ....[33]....
        /*02f4*/ 	.word	0x000007e0
        /*02f8*/ 	.word	0x000000ff
        /*02fc*/ 	.word	0x00000108
        /*0300*/ 	.short	0x0100
        /*0302*/ 	.byte	0x05
	.zero		1


	//   ....[34]....
        /*0304*/ 	.word	0x00000920
        /*0308*/ 	.word	0x000000ff
        /*030c*/ 	.word	0x00000110
        /*0310*/ 	.short	0x0100
        /*0312*/ 	.byte	0x06
	.zero		1


	//   ....[35]....
        /*0314*/ 	.word	0x00000930
        /*0318*/ 	.word	0x000000ff
        /*031c*/ 	.word	0x00000118
        /*0320*/ 	.short	0x0100
        /*0322*/ 	.byte	0x06
	.zero		1


	//   ....[36]....
        /*0324*/ 	.word	0x00000a20
        /*0328*/ 	.word	0x000000ff
        /*032c*/ 	.word	0x00000120
        /*0330*/ 	.short	0x0100
        /*0332*/ 	.byte	0x05
	.zero		1


	//   ....[37]....
        /*0334*/ 	.word	0x00000a30
        /*0338*/ 	.word	0x000000ff
        /*033c*/ 	.word	0x00000128
        /*0340*/ 	.short	0x0100
        /*0342*/ 	.byte	0x05
	.zero		1


	//   ....[38]....
        /*0344*/ 	.word	0x00000b70
        /*0348*/ 	.word	0x000000ff
        /*034c*/ 	.word	0x00000130
        /*0350*/ 	.short	0x0100
        /*0352*/ 	.byte	0x05
	.zero		1


	//   ....[39]....
        /*0354*/ 	.word	0x00000b80
        /*0358*/ 	.word	0x000000ff
        /*035c*/ 	.word	0x00000140
        /*0360*/ 	.short	0x0100
        /*0362*/ 	.byte	0x05
	.zero		1


	//   ....[40]....
        /*0364*/ 	.word	0x00000b90
        /*0368*/ 	.word	0x000000ff
        /*036c*/ 	.word	0x00000138
        /*0370*/ 	.short	0x0100
        /*0372*/ 	.byte	0x05
	.zero		1


	//   ....[41]....
        /*0374*/ 	.word	0x00000ba0
        /*0378*/ 	.word	0x000000ff
        /*037c*/ 	.word	0x00000148
        /*0380*/ 	.short	0x0100
        /*0382*/ 	.byte	0x05
	.zero		1


	//   ....[42]....
        /*0384*/ 	.word	0x00000cd0
        /*0388*/ 	.word	0x000000ff
        /*038c*/ 	.word	0x00000150
        /*0390*/ 	.short	0x0100
        /*0392*/ 	.byte	0x06
	.zero		1


	//   ....[43]....
        /*0394*/ 	.word	0x00000ce0
        /*0398*/ 	.word	0x000000ff
        /*039c*/ 	.word	0x00000170
        /*03a0*/ 	.short	0x0100
        /*03a2*/ 	.byte	0x06
	.zero		1


	//   ....[44]....
        /*03a4*/ 	.word	0x00000cf0
        /*03a8*/ 	.word	0x000000ff
        /*03ac*/ 	.word	0x00000158
        /*03b0*/ 	.short	0x0100
        /*03b2*/ 	.byte	0x06
	.zero		1


	//   ....[45]....
        /*03b4*/ 	.word	0x00000d00
        /*03b8*/ 	.word	0x000000ff
        /*03bc*/ 	.word	0x00000178
        /*03c0*/ 	.short	0x0100
        /*03c2*/ 	.byte	0x06
	.zero		1


	//   ....[46]....
        /*03c4*/ 	.word	0x00000d10
        /*03c8*/ 	.word	0x000000ff
        /*03cc*/ 	.word	0x00000160
        /*03d0*/ 	.short	0x0100
        /*03d2*/ 	.byte	0x06
	.zero		1


	//   ....[47]....
        /*03d4*/ 	.word	0x00000d20
        /*03d8*/ 	.word	0x000000ff
        /*03dc*/ 	.word	0x00000180
        /*03e0*/ 	.short	0x0100
        /*03e2*/ 	.byte	0x06
	.zero		1


	//   ....[48]....
        /*03e4*/ 	.word	0x00000d30
        /*03e8*/ 	.word	0x000000ff
        /*03ec*/ 	.word	0x00000168
        /*03f0*/ 	.short	0x0100
        /*03f2*/ 	.byte	0x06
	.zero		1


	//   ....[49]....
        /*03f4*/ 	.word	0x00000d40
        /*03f8*/ 	.word	0x000000ff
        /*03fc*/ 	.word	0x00000188
        /*0400*/ 	.short	0x0100
        /*0402*/ 	.byte	0x06
	.zero		1


	//   ....[50]....
        /*0404*/ 	.word	0x00000e30
        /*0408*/ 	.word	0x000000ff
        /*040c*/ 	.word	0x00000190
        /*0410*/ 	.short	0x0100
        /*0412*/ 	.byte	0x05
	.zero		1


	//   ....[51]....
        /*0414*/ 	.word	0x00000e40
        /*0418*/ 	.word	0x000000ff
        /*041c*/ 	.word	0x000001a0
        /*0420*/ 	.short	0x0100
        /*0422*/ 	.byte	0x05
	.zero		1


	//   ....[52]....
        /*0424*/ 	.word	0x00000e50
        /*0428*/ 	.word	0x000000ff
        /*042c*/ 	.word	0x00000198
        /*0430*/ 	.short	0x0100
        /*0432*/ 	.byte	0x05
	.zero		1


	//   ....[53]....
        /*0434*/ 	.word	0x00000e60
        /*0438*/ 	.word	0x000000ff
        /*043c*/ 	.word	0x000001a8
        /*0440*/ 	.short	0x0100
        /*0442*/ 	.byte	0x05
	.zero		1


	//   ....[54]....
        /*0444*/ 	.word	0x00001730
        /*0448*/ 	.word	0x00000003
        /*044c*/ 	.word	0x000001a0
        /*0450*/ 	.short	0x010a
        /*0452*/ 	.byte	0xff
	.zero		1


	//   ....[55]....
        /*0454*/ 	.word	0x00001760
        /*0458*/ 	.word	0x00000003
        /*045c*/ 	.word	0x00000190
        /*0460*/ 	.short	0x0101
        /*0462*/ 	.byte	0xff
	.zero		1


	//   ....[56]....
        /*0464*/ 	.word	0x00001830
        /*0468*/ 	.word	0x000000ff
        /*046c*/ 	.word	0x00000088
        /*0470*/ 	.short	0x010a
        /*0472*/ 	.byte	0x08
	.zero		1


	//   ....[57]....
        /*0474*/ 	.word	0x000018d0
        /*0478*/ 	.word	0x000000ff
        /*047c*/ 	.word	0x00000088
        /*0480*/ 	.short	0x010a
        /*0482*/ 	.byte	0x21
	.zero		1


	//   ....[58]....
        /*0484*/ 	.word	0x00001a20
        /*0488*/ 	.word	0x000000ff
        /*048c*/ 	.word	0x00000088
        /*0490*/ 	.short	0x010a
        /*0492*/ 	.byte	0x08
	.zero		1


	//   ....[59]....
        /*0494*/ 	.word	0x00001b30
        /*0498*/ 	.word	0x000000ff
        /*049c*/ 	.word	0x00000128
        /*04a0*/ 	.short	0x0101
        /*04a2*/ 	.byte	0x04
	.zero		1


	//   ....[60]....
        /*04a4*/ 	.word	0x00001b50
        /*04a8*/ 	.word	0x000000ff
        /*04ac*/ 	.word	0x00000088
        /*04b0*/ 	.short	0x010a
        /*04b2*/ 	.byte	0x08
	.zero		1


	//   ....[61]....
        /*04b4*/ 	.word	0x00001bd0
        /*04b8*/ 	.word	0x000000ff
        /*04bc*/ 	.word	0x00000088
        /*04c0*/ 	.short	0x010a
        /*04c2*/ 	.byte	0x11
	.zero		1


	//   ....[62]....
        /*04c4*/ 	.word	0x00001d20
        /*04c8*/ 	.word	0x000000ff
        /*04cc*/ 	.word	0x00000088
        /*04d0*/ 	.short	0x010a
        /*04d2*/ 	.byte	0x08
	.zero		1


	//   ....[63]....
        /*04d4*/ 	.word	0x00001e60
        /*04d8*/ 	.word	0x00000002
        /*04dc*/ 	.word	0x00000130
        /*04e0*/ 	.short	0x010a
        /*04e2*/ 	.byte	0xff
	.zero		1


	//   ....[64]....
        /*04e4*/ 	.word	0x00001f20
        /*04e8*/ 	.word	0x00000002
        /*04ec*/ 	.word	0x00000000
        /*04f0*/ 	.short	0x0101
        /*04f2*/ 	.byte	0xff
	.zero		1


	//   ....[65]....
        /*04f4*/ 	.word	0x00002480
        /*04f8*/ 	.word	0x000000ff
        /*04fc*/ 	.word	0x00000000
        /*0500*/ 	.short	0x010a
        /*0502*/ 	.byte	0x05
	.zero		1


	//   ....[66]....
        /*0504*/ 	.word	0x00002510
        /*0508*/ 	.word	0x000000ff
        /*050c*/ 	.word	0x00000000
        /*0510*/ 	.short	0x010a
        /*0512*/ 	.byte	0x05
	.zero		1


	//   ....[67]....
        /*0514*/ 	.word	0x000025a0
        /*0518*/ 	.word	0x000000ff
        /*051c*/ 	.word	0x00000000
        /*0520*/ 	.short	0x010a
        /*0522*/ 	.byte	0x05
	.zero		1


	//   ....[68]....
        /*0524*/ 	.word	0x00002630
        /*0528*/ 	.word	0x000000ff
        /*052c*/ 	.word	0x00000000
        /*0530*/ 	.short	0x010a
        /*0532*/ 	.byte	0x05
	.zero		1


	//   ....[69]....
        /*0534*/ 	.word	0x000026c0
        /*0538*/ 	.word	0x000000ff
        /*053c*/ 	.word	0x00000000
        /*0540*/ 	.short	0x010a
        /*0542*/ 	.byte	0x05
	.zero		1


	//   ....[70]....
        /*0544*/ 	.word	0x00002750
        /*0548*/ 	.word	0x000000ff
        /*054c*/ 	.word	0x00000000
        /*0550*/ 	.short	0x010a
        /*0552*/ 	.byte	0x05
	.zero		1


	//   ....[71]....
        /*0554*/ 	.word	0x000027e0
        /*0558*/ 	.word	0x000000ff
        /*055c*/ 	.word	0x00000000
        /*0560*/ 	.short	0x010a
        /*0562*/ 	.byte	0x05
	.zero		1


	//   ....[72]....
        /*0564*/ 	.word	0x00002870
        /*0568*/ 	.word	0x000000ff
        /*056c*/ 	.word	0x00000000
        /*0570*/ 	.short	0x010a
        /*0572*/ 	.byte	0x05
	.zero		1


	//   ....[73]....
        /*0574*/ 	.word	0x00002900
        /*0578*/ 	.word	0x000000ff
        /*057c*/ 	.word	0x00000000
        /*0580*/ 	.short	0x010a
        /*0582*/ 	.byte	0x05
	.zero		1


	//   ....[74]....
        /*0584*/ 	.word	0x00002990
        /*0588*/ 	.word	0x000000ff
        /*058c*/ 	.word	0x00000000
        /*0590*/ 	.short	0x010a
        /*0592*/ 	.byte	0x05
	.zero		1


	//   ....[75]....
        /*0594*/ 	.word	0x00002a20
        /*0598*/ 	.word	0x000000ff
        /*059c*/ 	.word	0x00000000
        /*05a0*/ 	.short	0x010a
        /*05a2*/ 	.byte	0x05
	.zero		1


	//   ....[76]....
        /*05a4*/ 	.word	0x00002ab0
        /*05a8*/ 	.word	0x000000ff
        /*05ac*/ 	.word	0x00000000
        /*05b0*/ 	.short	0x010a
        /*05b2*/ 	.byte	0x05
	.zero		1


	//   ....[77]....
        /*05b4*/ 	.word	0x00002b40
        /*05b8*/ 	.word	0x000000ff
        /*05bc*/ 	.word	0x00000000
        /*05c0*/ 	.short	0x010a
        /*05c2*/ 	.byte	0x05
	.zero		1


	//   ....[78]....
        /*05c4*/ 	.word	0x00002bd0
        /*05c8*/ 	.word	0x000000ff
        /*05cc*/ 	.word	0x00000000
        /*05d0*/ 	.short	0x010a
        /*05d2*/ 	.byte	0x05
	.zero		1


	//   ....[79]....
        /*05d4*/ 	.word	0x00002c60
        /*05d8*/ 	.word	0x000000ff
        /*05dc*/ 	.word	0x00000000
        /*05e0*/ 	.short	0x010a
        /*05e2*/ 	.byte	0x05
	.zero		1


	//   ....[80]....
        /*05e4*/ 	.word	0x00002cf0
        /*05e8*/ 	.word	0x000000ff
        /*05ec*/ 	.word	0x00000000
        /*05f0*/ 	.short	0x010a
        /*05f2*/ 	.byte	0x05
	.zero		1


	//   ....[81]....
        /*05f4*/ 	.word	0x00002d90
        /*05f8*/ 	.word	0x00000000
        /*05fc*/ 	.word	0x00000000
        /*0600*/ 	.short	0x010a
        /*0602*/ 	.byte	0xff
	.zero		1


	//   ....[82]....
        /*0604*/ 	.word	0x00002eb0
        /*0608*/ 	.word	0x00000000
        /*060c*/ 	.word	0x00000190
        /*0610*/ 	.short	0x010a
        /*0612*/ 	.byte	0xff
	.zero		1


	//   ....[83]....
        /*0614*/ 	.word	0x00002f10
        /*0618*/ 	.word	0x00000004
        /*061c*/ 	.word	0x00000000
        /*0620*/ 	.short	0x0101
        /*0622*/ 	.byte	0xff
	.zero		1


	//   ....[84]....
        /*0624*/ 	.word	0x00002f30
        /*0628*/ 	.word	0x000000ff
        /*062c*/ 	.word	0x00000140
        /*0630*/ 	.short	0x010a
        /*0632*/ 	.byte	0x05
	.zero		1


	//   ....[85]....
        /*0634*/ 	.word	0x00003050
        /*0638*/ 	.word	0x00000000
        /*063c*/ 	.word	0x00000130
        /*0640*/ 	.short	0x010a
        /*0642*/ 	.byte	0xff
	.zero		1


	//   ....[86]....
        /*0644*/ 	.word	0x00003160
        /*0648*/ 	.word	0x00000000
        /*064c*/ 	.word	0x00000000
        /*0650*/ 	.short	0x0101
        /*0652*/ 	.byte	0xff
	.zero		1


	//   ....[87]....
        /*0654*/ 	.word	0x000031f0
        /*0658*/ 	.word	0x000000ff
        /*065c*/ 	.word	0x00000140
        /*0660*/ 	.short	0x0106
        /*0662*/ 	.byte	0x05
	.zero		1


	//   ....[88]....
        /*0664*/ 	.word	0x00003210
        /*0668*/ 	.word	0x000000ff
        /*066c*/ 	.word	0x00000140
        /*0670*/ 	.short	0x010a
        /*0672*/ 	.byte	0x05
	.zero		1


	//   ....[89]....
        /*0674*/ 	.word	0x000032a0
        /*0678*/ 	.word	0x000000ff
        /*067c*/ 	.word	0x00000140
        /*0680*/ 	.short	0x0106
        /*0682*/ 	.byte	0x04
	.zero		1


	//   ....[90]....
        /*0684*/ 	.word	0x000032e0
        /*0688*/ 	.word	0x00000000
        /*068c*/ 	.word	0x00000140
        /*0690*/ 	.short	0x010a
        /*0692*/ 	.byte	0xff
	.zero		1


	//   ....[91]....
        /*0694*/ 	.word	0x000037e0
        /*0698*/ 	.word	0x00000000
        /*069c*/ 	.word	0x00000130
        /*06a0*/ 	.short	0x010a
        /*06a2*/ 	.byte	0xff
	.zero		1


	//   ....[92]....
        /*06a4*/ 	.word	0x000038f0
        /*06a8*/ 	.word	0x00000003
        /*06ac*/ 	.word	0x00000000
        /*06b0*/ 	.short	0x0101
        /*06b2*/ 	.byte	0xff
	.zero		1


	//   ....[93]....
        /*06b4*/ 	.word	0x00003900
        /*06b8*/ 	.word	0x000000ff
        /*06bc*/ 	.word	0x00000000
        /*06c0*/ 	.short	0x010a
        /*06c2*/ 	.byte	0x04
	.zero		1


	//   ....[94]....
        /*06c4*/ 	.word	0x00003920
        /*06c8*/ 	.word	0x000000ff
        /*06cc*/ 	.word	0x00000170
        /*06d0*/ 	.short	0x010a
        /*06d2*/ 	.byte	0x08
	.zero		1


	//   ....[95]....
        /*06d4*/ 	.word	0x000039f0
        /*06d8*/ 	.word	0x000000ff
        /*06dc*/ 	.word	0x00000000
        /*06e0*/ 	.short	0x010a
        /*06e2*/ 	.byte	0x07
	.zero		1


	//   ....[96]....
        /*06e4*/ 	.word	0x00003b30
        /*06e8*/ 	.word	0x000000ff
        /*06ec*/ 	.word	0x00000000
        /*06f0*/ 	.short	0x010a
        /*06f2*/ 	.byte	0x04
	.zero		1


	//   ....[97]....
        /*06f4*/ 	.word	0x00003d20
        /*06f8*/ 	.word	0x000000ff
        /*06fc*/ 	.word	0x00000000
        /*0700*/ 	.short	0x010a
        /*0702*/ 	.byte	0x05
	.zero		1


	//   ....[98]....
        /*0704*/ 	.word	0x00003db0
        /*0708*/ 	.word	0x000000ff
        /*070c*/ 	.word	0x00000000
        /*0710*/ 	.short	0x010a
        /*0712*/ 	.byte	0x05
	.zero		1


	//   ....[99]....
        /*0714*/ 	.word	0x00003e40
        /*0718*/ 	.word	0x000000ff
        /*071c*/ 	.word	0x00000000
        /*0720*/ 	.short	0x010a
        /*0722*/ 	.byte	0x05
	.zero		1


	//   ....[100]....
        /*0724*/ 	.word	0x00003ed0
        /*0728*/ 	.word	0x000000ff
        /*072c*/ 	.word	0x00000000
        /*0730*/ 	.short	0x010a
        /*0732*/ 	.byte	0x07
	.zero		1


	//   ....[101]....
        /*0734*/ 	.word	0x00004310
        /*0738*/ 	.word	0x00000000
        /*073c*/ 	.word	0x00000130
        /*0740*/ 	.short	0x010a
        /*0742*/ 	.byte	0xff
	.zero		1


	//   ....[102]....
        /*0744*/ 	.word	0x00004400
        /*0748*/ 	.word	0x00000000
        /*074c*/ 	.word	0x00000000
        /*0750*/ 	.short	0x0101
        /*0752*/ 	.byte	0xff
	.zero		1


	//   ....[103]....
        /*0754*/ 	.word	0x00004720
        /*0758*/ 	.word	0x000000ff
        /*075c*/ 	.word	0x00000128
        /*0760*/ 	.short	0x010a
        /*0762*/ 	.byte	0x06
	.zero		1


	//   ....[104]....
        /*0764*/ 	.word	0x000048a0
        /*0768*/ 	.word	0x000000ff
        /*076c*/ 	.word	0x00000118
        /*0770*/ 	.short	0x010a
        /*0772*/ 	.byte	0x06
	.zero		1


	//   ....[105]....
        /*0774*/ 	.word	0x00004bd0
        /*0778*/ 	.word	0x000000ff
        /*077c*/ 	.word	0x00000110
        /*0780*/ 	.short	0x010b
        /*0782*/ 	.byte	0x06
	.zero		1


	//   ....[106]....
        /*0784*/ 	.word	0x00004bf0
        /*0788*/ 	.word	0x000000ff
        /*078c*/ 	.word	0x00000000
        /*0790*/ 	.short	0x0101
        /*0792*/ 	.byte	0x25
	.zero		1


	//   ....[107]....
        /*0794*/ 	.word	0x00004c30
        /*0798*/ 	.word	0x00000000
        /*079c*/ 	.word	0x00000118
        /*07a0*/ 	.short	0x010a
        /*07a2*/ 	.byte	0xff
	.zero		1


	//   ....[108]....
        /*07a4*/ 	.word	0x00004f60
        /*07a8*/ 	.word	0x00000000
        /*07ac*/ 	.word	0x00000130
        /*07b0*/ 	.short	0x010a
        /*07b2*/ 	.byte	0xff
	.zero		1


	//   ....[109]....
        /*07b4*/ 	.word	0x00005070
        /*07b8*/ 	.word	0x00000000
        /*07bc*/ 	.word	0x00000000
        /*07c0*/ 	.short	0x0101
        /*07c2*/ 	.byte	0xff
	.zero		1


	//   ....[110]....
        /*07c4*/ 	.word	0x00005a10
        /*07c8*/ 	.word	0x000000ff
        /*07cc*/ 	.word	0x00000110
        /*07d0*/ 	.short	0x010a
        /*07d2*/ 	.byte	0x2b
	.zero		1


	//   ....[111]....
        /*07d4*/ 	.word	0x00005a20
        /*07d8*/ 	.word	0x0000009c
        /*07dc*/ 	.word	0x00000150
        /*07e0*/ 	.short	0x010a
        /*07e2*/ 	.byte	0xff
	.zero		1


	//   ....[112]....
        /*07e4*/ 	.word	0x00005bb0
        /*07e8*/ 	.word	0x000000ff
        /*07ec*/ 	.word	0x00000110
        /*07f0*/ 	.short	0x010a
        /*07f2*/ 	.byte	0x2b
	.zero		1


	//   ....[113]....
        /*07f4*/ 	.word	0x00005cb0
        /*07f8*/ 	.word	0x000000ff
        /*07fc*/ 	.word	0x00000000
        /*0800*/ 	.short	0x0101
        /*0802*/ 	.byte	0x04
	.zero		1


	//   ....[114]....
        /*0804*/ 	.word	0x00005d10
        /*0808*/ 	.word	0x0000009c
        /*080c*/ 	.word	0x00000150
        /*0810*/ 	.short	0x010a
        /*0812*/ 	.byte	0xff
	.zero		1


	//   ....[115]....
        /*0814*/ 	.word	0x000060d0
        /*0818*/ 	.word	0x000000ff
        /*081c*/ 	.word	0x00000000
        /*0820*/ 	.short	0x0101
        /*0822*/ 	.byte	0x05
	.zero		1


	//   ....[116]....
        /*0824*/ 	.word	0x00007180
        /*0828*/ 	.word	0x00000003
        /*082c*/ 	.word	0x000001a0
        /*0830*/ 	.short	0x010a
        /*0832*/ 	.byte	0xff
	.zero		1


	//   ....[117]....
        /*0834*/ 	.word	0x000071e0
        /*0838*/ 	.word	0x00000002
        /*083c*/ 	.word	0x00000088
        /*0840*/ 	.short	0x010a
        /*0842*/ 	.byte	0xff
	.zero		1


	//   ....[118]....
        /*0844*/ 	.word	0x00007240
        /*0848*/ 	.word	0x00000002
        /*084c*/ 	.word	0x00000088
        /*0850*/ 	.short	0x010a
        /*0852*/ 	.byte	0xff
	.zero		1


	//   ....[119]....
        /*0854*/ 	.word	0x00007290
        /*0858*/ 	.word	0x00000002
        /*085c*/ 	.word	0x00000130
        /*0860*/ 	.short	0x010a
        /*0862*/ 	.byte	0xff
	.zero		1


	//   ....[120]....
        /*0864*/ 	.word	0x000072f0
        /*0868*/ 	.word	0x00000000
        /*086c*/ 	.word	0x00000000
        /*0870*/ 	.short	0x010a
        /*0872*/ 	.byte	0xff
	.zero		1


	//   ....[121]....
        /*0874*/ 	.word	0x00007350
        /*0878*/ 	.word	0x00000000
        /*087c*/ 	.word	0x00000000
        /*0880*/ 	.short	0x010a
        /*0882*/ 	.byte	0xff
	.zero		1


	//   ....[122]....
        /*0884*/ 	.word	0x000073b0
        /*0888*/ 	.word	0x00000000
        /*088c*/ 	.word	0x00000000
        /*0890*/ 	.short	0x010a
        /*0892*/ 	.byte	0xff
	.zero		1


	//   ....[123]....
        /*0894*/ 	.word	0x00007410
        /*0898*/ 	.word	0x00000000
        /*089c*/ 	.word	0x00000000
        /*08a0*/ 	.short	0x010a
        /*08a2*/ 	.byte	0xff
	.zero		1


	//   ....[124]....
        /*08a4*/ 	.word	0x00007470
        /*08a8*/ 	.word	0x00000000
        /*08ac*/ 	.word	0x00000000
        /*08b0*/ 	.short	0x010a
        /*08b2*/ 	.byte	0xff
	.zero		1


	//   ....[125]....
        /*08b4*/ 	.word	0x000074d0
        /*08b8*/ 	.word	0x00000000
        /*08bc*/ 	.word	0x00000000
        /*08c0*/ 	.short	0x010a
        /*08c2*/ 	.byte	0xff
	.zero		1


	//   ....[126]....
        /*08c4*/ 	.word	0x00007530
        /*08c8*/ 	.word	0x00000000
        /*08cc*/ 	.word	0x00000000
        /*08d0*/ 	.short	0x010a
        /*08d2*/ 	.byte	0xff
	.zero		1


	//   ....[127]....
        /*08d4*/ 	.word	0x00007590
        /*08d8*/ 	.word	0x00000000
        /*08dc*/ 	.word	0x00000000
        /*08e0*/ 	.short	0x010a
        /*08e2*/ 	.byte	0xff
	.zero		1


	//   ....[128]....
        /*08e4*/ 	.word	0x000075f0
        /*08e8*/ 	.word	0x00000000
        /*08ec*/ 	.word	0x00000000
        /*08f0*/ 	.short	0x010a
        /*08f2*/ 	.byte	0xff
	.zero		1


	//   ....[129]....
        /*08f4*/ 	.word	0x00007650
        /*08f8*/ 	.word	0x00000000
        /*08fc*/ 	.word	0x00000000
        /*0900*/ 	.short	0x010a
        /*0902*/ 	.byte	0xff
	.zero		1


	//   ....[130]....
        /*0904*/ 	.word	0x000076b0
        /*0908*/ 	.word	0x00000000
        /*090c*/ 	.word	0x00000000
        /*0910*/ 	.short	0x010a
        /*0912*/ 	.byte	0xff
	.zero		1


	//   ....[131]....
        /*0914*/ 	.word	0x00007710
        /*0918*/ 	.word	0x00000000
        /*091c*/ 	.word	0x00000000
        /*0920*/ 	.short	0x010a
        /*0922*/ 	.byte	0xff
	.zero		1


	//   ....[132]....
        /*0924*/ 	.word	0x00007770
        /*0928*/ 	.word	0x00000000
        /*092c*/ 	.word	0x00000000
        /*0930*/ 	.short	0x010a
        /*0932*/ 	.byte	0xff
	.zero		1


	//   ....[133]....
        /*0934*/ 	.word	0x000077d0
        /*0938*/ 	.word	0x00000000
        /*093c*/ 	.word	0x00000000
        /*0940*/ 	.short	0x010a
        /*0942*/ 	.byte	0xff
	.zero		1


	//   ....[134]....
        /*0944*/ 	.word	0x00007830
        /*0948*/ 	.word	0x00000000
        /*094c*/ 	.word	0x00000000
        /*0950*/ 	.short	0x010a
        /*0952*/ 	.byte	0xff
	.zero		1


	//   ....[135]....
        /*0954*/ 	.word	0x00007890
        /*0958*/ 	.word	0x00000000
        /*095c*/ 	.word	0x00000000
        /*0960*/ 	.short	0x010a
        /*0962*/ 	.byte	0xff
	.zero		1


	//   ....[136]....
        /*0964*/ 	.word	0x000078e0
        /*0968*/ 	.word	0x00000000
        /*096c*/ 	.word	0x00000190
        /*0970*/ 	.short	0x010a
        /*0972*/ 	.byte	0xff
	.zero		1


	//   ....[137]....
        /*0974*/ 	.word	0x00007940
        /*0978*/ 	.word	0x00000000
        /*097c*/ 	.word	0x00000140
        /*0980*/ 	.short	0x010a
        /*0982*/ 	.byte	0xff
	.zero		1


	//   ....[138]....
        /*0984*/ 	.word	0x00007990
        /*0988*/ 	.word	0x00000000
        /*098c*/ 	.word	0x00000130
        /*0990*/ 	.short	0x010a
        /*0992*/ 	.byte	0xff
	.zero		1


	//   ....[139]....
        /*0994*/ 	.word	0x000079f0
        /*0998*/ 	.word	0x00000000
        /*099c*/ 	.word	0x00000140
        /*09a0*/ 	.short	0x010a
        /*09a2*/ 	.byte	0xff
	.zero		1


	//   ....[140]....
        /*09a4*/ 	.word	0x00007a40
        /*09a8*/ 	.word	0x00000000
        /*09ac*/ 	.word	0x00000130
        /*09b0*/ 	.short	0x010a
        /*09b2*/ 	.byte	0xff
	.zero		1


	//   ....[141]....
        /*09b4*/ 	.word	0x00007aa0
        /*09b8*/ 	.word	0x00000003
        /*09bc*/ 	.word	0x00000170
        /*09c0*/ 	.short	0x010a
        /*09c2*/ 	.byte	0xff
	.zero		1


	//   ....[142]....
        /*09c4*/ 	.word	0x00007b00
        /*09c8*/ 	.word	0x00000000
        /*09cc*/ 	.word	0x00000000
        /*09d0*/ 	.short	0x010a
        /*09d2*/ 	.byte	0xff
	.zero		1


	//   ....[143]....
        /*09d4*/ 	.word	0x00007b60
        /*09d8*/ 	.word	0x00000000
        /*09dc*/ 	.word	0x00000000
        /*09e0*/ 	.short	0x010a
        /*09e2*/ 	.byte	0xff
	.zero		1


	//   ....[144]....
        /*09e4*/ 	.word	0x00007bc0
        /*09e8*/ 	.word	0x00000000
        /*09ec*/ 	.word	0x00000000
        /*09f0*/ 	.short	0x010a
        /*09f2*/ 	.byte	0xff
	.zero		1


	//   ....[145]....
        /*09f4*/ 	.word	0x00007c20
        /*09f8*/ 	.word	0x00000000
        /*09fc*/ 	.word	0x00000000
        /*0a00*/ 	.short	0x010a
        /*0a02*/ 	.byte	0xff
	.zero		1


	//   ....[146]....
        /*0a04*/ 	.word	0x00007c80
        /*0a08*/ 	.word	0x00000000
        /*0a0c*/ 	.word	0x00000000
        /*0a10*/ 	.short	0x010a
        /*0a12*/ 	.byte	0xff
	.zero		1


	//   ....[147]....
        /*0a14*/ 	.word	0x00007cd0
        /*0a18*/ 	.word	0x00000000
        /*0a1c*/ 	.word	0x00000130
        /*0a20*/ 	.short	0x010a
        /*0a22*/ 	.byte	0xff
	.zero		1


	//   ....[148]....
        /*0a24*/ 	.word	0x00007d30
        /*0a28*/ 	.word	0x00000000
        /*0a2c*/ 	.word	0x00000128
        /*0a30*/ 	.short	0x010a
        /*0a32*/ 	.byte	0xff
	.zero		1


	//   ....[149]....
        /*0a34*/ 	.word	0x00007d90
        /*0a38*/ 	.word	0x00000003
        /*0a3c*/ 	.word	0x00000118
        /*0a40*/ 	.short	0x010a
        /*0a42*/ 	.byte	0xff
	.zero		1


	//   ....[150]....
        /*0a44*/ 	.word	0x00007de0
        /*0a48*/ 	.word	0x00000000
        /*0a4c*/ 	.word	0x00000130
        /*0a50*/ 	.short	0x010a
        /*0a52*/ 	.byte	0xff
	.zero		1


	//   ....[151]....
        /*0a54*/ 	.word	0x00007e40
        /*0a58*/ 	.word	0x00000000
        /*0a5c*/ 	.word	0x00000110
        /*0a60*/ 	.short	0x010a
        /*0a62*/ 	.byte	0xff
	.zero		1


	//   ....[152]....
        /*0a64*/ 	.word	0x00007e90
        /*0a68*/ 	.word	0x0000009c
        /*0a6c*/ 	.word	0x00000150
        /*0a70*/ 	.short	0x010a
        /*0a72*/ 	.byte	0xff
	.zero		1


	//----- nvinfo : EIATTR_NUM_MBARRIERS
	.align		4
.L_47:
        /*0a74*/ 	.byte	0x03, 0x38
        /*0a76*/ 	.short	0x0036


	//----- nvinfo : EIATTR_EXIT_INSTR_OFFSETS
	.align		4
        /*0a78*/ 	.byte	0x04, 0x1c
        /*0a7a*/ 	.short	(.L_49 - .L_48)


	//   ....[0]....
.L_48:
        /*0a7c*/ 	.word	0x00002dc0


	//   ....[1]....
        /*0a80*/ 	.word	0x000032b0


	//   ....[2]....
        /*0a84*/ 	.word	0x00003310


	//   ....[3]....
        /*0a88*/ 	.word	0x00004130


	//   ....[4]....
        /*0a8c*/ 	.word	0x00004c60


	//   ....[5]....
        /*0a90*/ 	.word	0x00004ca0


	//   ....[6]....
        /*0a94*/ 	.word	0x00007170


	//----- nvinfo : EIATTR_MAX_THREADS
	.align		4
.L_49:
        /*0a98*/ 	.byte	0x04, 0x05
        /*0a9a*/ 	.short	(.L_51 - .L_50)
.L_50:
        /*0a9c*/ 	.word	0x00000100
        /*0aa0*/ 	.word	0x00000001
        /*0aa4*/ 	.word	0x00000001


	//----- nvinfo : EIATTR_CRS_STACK_SIZE
	.align		4
.L_51:
        /*0aa8*/ 	.byte	0x04, 0x1e
        /*0aaa*/ 	.short	(.L_53 - .L_52)
.L_52:
        /*0aac*/ 	.word	0x00000000


	//----- nvinfo : EIATTR_CBANK_PARAM_SIZE
	.align		4
.L_53:
        /*0ab0*/ 	.byte	0x03, 0x19
        /*0ab2*/ 	.short	0x0800


	//----- nvinfo : EIATTR_PARAM_CBANK
	.align		4
        /*0ab4*/ 	.byte	0x04, 0x0a
        /*0ab6*/ 	.short	(.L_55 - .L_54)
	.align		4
.L_54:
        /*0ab8*/ 	.word	index@(.nv.constant0._ZN7cutlass13device_kernelINS_4gemm6kernel13GemmUniversalIN4cute5tupleIJiiiiEEENS1_10collective13CollectiveMmaINS1_35MainloopSm100TmaUmmaWarpSpecializedILi17ELi2ELi4ENS5_IJNS4_1CILi1EEESB_SB_EEEEENS5_IJNSA_ILi128EEENSA_ILi64EEESF_EEENS_12float_e4m3_tENS5_IJlSB_lEEESH_SI_NS4_8TiledMMAINS4_8MMA_AtomIJNS4_10MMA_TraitsINS4_19SM100_MMA_F8F6F4_SSEJSH_SH_fSE_SF_NS4_17integral_constantINS4_4UMMA5MajorELSP_0EEESQ_NSN_INSO_7ScaleInELSR_0EEESS_EEEEEENS4_6LayoutISC_NS5_IJNSA_ILi0EEESW_SW_EEEEENS5_IJNS4_10UnderscoreESZ_SZ_EEEEENS4_13SM90_TMA_LOADENS4_14ComposedLayoutINS4_7SwizzleILi2ELi4ELi3EEENS4_18smem_ptr_flag_bitsILi8EEENSV_INS5_IJNSA_ILi8EEESF_EEENS5_IJSF_SB_EEEEEEEvNS4_8identityES12_S1C_vS1D_EENS_8epilogue10collective18CollectiveEpilogueINS1F_23Sm100TmaWarpSpecializedILi1ELi1ELi64ELb0ELb0EEEJSG_NS5_IJNSV_ISE_SB_EENSV_ISF_SB_EEEEESH_SI_SH_SI_NS1F_6fusion15FusionCallbacksIS1J_NS1N_17LinearCombinationISH_fSH_fLNS_15FloatRoundStyleE2EEESG_S1M_JEEENS4_5SM1004TMEM4LOAD26SM100_TMEM_LOAD_32dp32b64xES12_S1C_NS4_39AutoVectorizingCopyWithAssumedAlignmentILi128EEENS4_14SM90_TMA_STOREES1C_S1Y_S1Y_EEEvvEEEEvNT_6ParamsE)
        /*0abc*/ 	.short	0x0380
        /*0abe*/ 	.short	0x0800


	//----- nvinfo : EIATTR_SW_WAR
	.align		4
.L_55:
        /*0ac0*/ 	.byte	0x04, 0x36
        /*0ac2*/ 	.short	(.L_57 - .L_56)
.L_56:
        /*0ac4*/ 	.word	0x00000008
.L_57:


//--------------------- .nv.callgraph             --------------------------
	.section	.nv.callgraph,"",@"SHT_CUDA_CALLGRAPH"
	.align	4
	.sectionentsize	8
	.align		4
        /*0000*/ 	.word	0x00000000
	.align		4
        /*0004*/ 	.word	0xffffffff
	.align		4
        /*0008*/ 	.word	index@(_ZN7cutlass13device_kernelINS_4gemm6kernel13GemmUniversalIN4cute5tupleIJiiiiEEENS1_10collective13CollectiveMmaINS1_35MainloopSm100TmaUmmaWarpSpecializedILi17ELi2ELi4ENS5_IJNS4_1CILi1EEESB_SB_EEEEENS5_IJNSA_ILi128EEENSA_ILi64EEESF_EEENS_12float_e4m3_tENS5_IJlSB_lEEESH_SI_NS4_8TiledMMAINS4_8MMA_AtomIJNS4_10MMA_TraitsINS4_19SM100_MMA_F8F6F4_SSEJSH_SH_fSE_SF_NS4_17integral_constantINS4_4UMMA5MajorELSP_0EEESQ_NSN_INSO_7ScaleInELSR_0EEESS_EEEEEENS4_6LayoutISC_NS5_IJNSA_ILi0EEESW_SW_EEEEENS5_IJNS4_10UnderscoreESZ_SZ_EEEEENS4_13SM90_TMA_LOADENS4_14ComposedLayoutINS4_7SwizzleILi2ELi4ELi3EEENS4_18smem_ptr_flag_bitsILi8EEENSV_INS5_IJNSA_ILi8EEESF_EEENS5_IJSF_SB_EEEEEEEvNS4_8identityES12_S1C_vS1D_EENS_8epilogue10collective18CollectiveEpilogueINS1F_23Sm100TmaWarpSpecializedILi1ELi1ELi64ELb0ELb0EEEJSG_NS5_IJNSV_ISE_SB_EENSV_ISF_SB_EEEEESH_SI_SH_SI_NS1F_6fusion15FusionCallbacksIS1J_NS1N_17LinearCombinationISH_fSH_fLNS_15FloatRoundStyleE2EEESG_S1M_JEEENS4_5SM1004TMEM4LOAD26SM100_TMEM_LOAD_32dp32b64xES12_S1C_NS4_39AutoVectorizingCopyWithAssumedAlignmentILi128EEENS4_14SM90_TMA_STOREES1C_S1Y_S1Y_EEEvvEEEEvNT_6ParamsE)
	.align		4
        /*000c*/ 	.word	index@(__assertfail)
	.align		4
        /*0010*/ 	.word	0x00000000
	.align		4
        /*0014*/ 	.word	0xfffffffe
	.align		4
        /*0018*/ 	.word	0x00000000
	.align		4
        /*001c*/ 	.word	0xfffffffd
	.align		4
        /*0020*/ 	.word	0x00000000
	.align		4
        /*0024*/ 	.word	0xfffffffc


//--------------------- .nv.constant4             --------------------------
	.section	.nv.constant4,"a",@progbits
	.align	8
	.align		8
.nv.constant4:
        /*0000*/ 	.dword	__assertfail
	.align		8
        /*0008*/ 	.dword	__unnamed_1
	.align		8
        /*0010*/ 	.dword	__unnamed_2
	.align		8
        /*0018*/ 	.dword	_ZN39_INTERNAL_c3c0d8e1_4_k_cu_75d938d9_30014cuda3std3__45__cpo5beginE
	.align		8
        /*0020*/ 	.dword	_ZN39_INTERNAL_c3c0d8e1_4_k_cu_75d938d9_30014cuda3std3__45__cpo3endE
	.align		8
        /*0028*/ 	.dword	_ZN39_INTERNAL_c3c0d8e1_4_k_cu_75d938d9_30014cuda3std3__45__cpo6cbeginE
	.align		8
        /*0030*/ 	.dword	_ZN39_INTERNAL_c3c0d8e1_4_k_cu_75d938d9_30014cuda3std3__45__cpo4cendE
	.align		8
        /*0038*/ 	.dword	_ZN39_INTERNAL_c3c0d8e1_4_k_cu_75d938d9_30014cuda3std3__441_GLOBAL__N__c3c0d8e1_4_k_cu_75d938d9_30016ignoreE
	.align		8
        /*0040*/ 	.dword	_ZN39_INTERNAL_c3c0d8e1_4_k_cu_75d938d9_30014cuda3std3__419piecewise_constructE
	.align		8
        /*0048*/ 	.dword	_ZN39_INTERNAL_c3c0d8e1_4_k_cu_75d938d9_30014cuda3std3__48in_placeE
	.align		8
        /*0050*/ 	.dword	_ZN39_INTERNAL_c3c0d8e1_4_k_cu_75d938d9_30014cuda3std6ranges3__45__cpo4swapE
	.align		8
        /*0058*/ 	.dword	_ZN39_INTERNAL_c3c0d8e1_4_k_cu_75d938d9_30014cuda3std6ranges3__45__cpo9iter_moveE
	.align		8
        /*0060*/ 	.dword	_ZN39_INTERNAL_c3c0d8e1_4_k_cu_75d938d9_30014cute7productE
	.align		8
        /*0068*/ 	.dword	_ZN39_INTERNAL_c3c0d8e1_4_k_cu_75d938d9_30014cute1_E
	.align		8
        /*0070*/ 	.dword	$str$25
	.align		8
        /*0078*/ 	.dword	$str$26
	.align		8
        /*0080*/ 	.dword	$str$27
	.align		8
        /*0088*/ 	.dword	$str$28


//--------------------- .text._ZN7cutlass13device_kernelINS_4gemm6kernel13GemmUniversalIN4cute5tupleIJiiiiEEENS1_10collective13CollectiveMmaINS1_35MainloopSm100TmaUmmaWarpSpecializedILi17ELi2ELi4ENS5_IJNS4_1CILi1EEESB_SB_EEEEENS5_IJNSA_ILi128EEENSA_ILi64EEESF_EEENS_12float_e4m3_tENS5_IJlSB_lEEESH_SI_NS4_8TiledMMAINS4_8MMA_AtomIJNS4_10MMA_TraitsINS4_19SM100_MMA_F8F6F4_SSEJSH_SH_fSE_SF_NS4_17integral_constantINS4_4UMMA5MajorELSP_0EEESQ_NSN_INSO_7ScaleInELSR_0EEESS_EEEEEENS4_6LayoutISC_NS5_IJNSA_ILi0EEESW_SW_EEEEENS5_IJNS4_10UnderscoreESZ_SZ_EEEEENS4_13SM90_TMA_LOADENS4_14ComposedLayoutINS4_7SwizzleILi2ELi4ELi3EEENS4_18smem_ptr_flag_bitsILi8EEENSV_INS5_IJNSA_ILi8EEESF_EEENS5_IJSF_SB_EEEEEEEvNS4_8identityES12_S1C_vS1D_EENS_8epilogue10collective18CollectiveEpilogueINS1F_23Sm100TmaWarpSpecializedILi1ELi1ELi64ELb0ELb0EEEJSG_NS5_IJNSV_ISE_SB_EENSV_ISF_SB_EEEEESH_SI_SH_SI_NS1F_6fusion15FusionCallbacksIS1J_NS1N_17LinearCombinationISH_fSH_fLNS_15FloatRoundStyleE2EEESG_S1M_JEEENS4_5SM1004TMEM4LOAD26SM100_TMEM_LOAD_32dp32b64xES12_S1C_NS4_39AutoVectorizingCopyWithAssumedAlignmentILi128EEENS4_14SM90_TMA_STOREES1C_S1Y_S1Y_EEEvvEEEEvNT_6ParamsE --------------------------
	.section	.text._ZN7cutlass13device_kernelINS_4gemm6kernel13GemmUniversalIN4cute5tupleIJiiiiEEENS1_10collective13CollectiveMmaINS1_35MainloopSm100TmaUmmaWarpSpecializedILi17ELi2ELi4ENS5_IJNS4_1CILi1EEESB_SB_EEEEENS5_IJNSA_ILi128EEENSA_ILi64EEESF_EEENS_12float_e4m3_tENS5_IJlSB_lEEESH_SI_NS4_8TiledMMAINS4_8MMA_AtomIJNS4_10MMA_TraitsINS4_19SM100_MMA_F8F6F4_SSEJSH_SH_fSE_SF_NS4_17integral_constantINS4_4UMMA5MajorELSP_0EEESQ_NSN_INSO_7ScaleInELSR_0EEESS_EEEEEENS4_6LayoutISC_NS5_IJNSA_ILi0EEESW_SW_EEEEENS5_IJNS4_10UnderscoreESZ_SZ_EEEEENS4_13SM90_TMA_LOADENS4_14ComposedLayoutINS4_7SwizzleILi2ELi4ELi3EEENS4_18smem_ptr_flag_bitsILi8EEENSV_INS5_IJNSA_ILi8EEESF_EEENS5_IJSF_SB_EEEEEEEvNS4_8identityES12_S1C_vS1D_EENS_8epilogue10collective18CollectiveEpilogueINS1F_23Sm100TmaWarpSpecializedILi1ELi1ELi64ELb0ELb0EEEJSG_NS5_IJNSV_ISE_SB_EENSV_ISF_SB_EEEEESH_SI_SH_SI_NS1F_6fusion15FusionCallbacksIS1J_NS1N_17LinearCombinationISH_fSH_fLNS_15FloatRoundStyleE2EEESG_S1M_JEEENS4_5SM1004TMEM4LOAD26SM100_TMEM_LOAD_32dp32b64xES12_S1C_NS4_39AutoVectorizingCopyWithAssumedAlignmentILi128EEENS4_14SM90_TMA_STOREES1C_S1Y_S1Y_EEEvvEEEEvNT_6ParamsE,"ax",@progbits
	.align	128
.text._ZN7cutlass13device_kernelINS_4gemm6kernel13GemmUniversalIN4cute5tupleIJiiiiEEENS1_10collective13CollectiveMmaINS1_35MainloopSm100TmaUmmaWarpSpecializedILi17ELi2ELi4ENS5_IJNS4_1CILi1EEESB_SB_EEEEENS5_IJNSA_ILi128EEENSA_ILi64EEESF_EEENS_12float_e4m3_tENS5_IJlSB_lEEESH_SI_NS4_8TiledMMAINS4_8MMA_AtomIJNS4_10MMA_TraitsINS4_19SM100_MMA_F8F6F4_SSEJSH_SH_fSE_SF_NS4_17integral_constantINS4_4UMMA5MajorELSP_0EEESQ_NSN_INSO_7ScaleInELSR_0EEESS_EEEEEENS4_6LayoutISC_NS5_IJNSA_ILi0EEESW_SW_EEEEENS5_IJNS4_10UnderscoreESZ_SZ_EEEEENS4_13SM90_TMA_LOADENS4_14ComposedLayoutINS4_7SwizzleILi2ELi4ELi3EEENS4_18smem_ptr_flag_bitsILi8EEENSV_INS5_IJNSA_ILi8EEESF_EEENS5_IJSF_SB_EEEEEEEvNS4_8identityES12_S1C_vS1D_EENS_8epilogue10collective18CollectiveEpilogueINS1F_23Sm100TmaWarpSpecializedILi1ELi1ELi64ELb0ELb0EEEJSG_NS5_IJNSV_ISE_SB_EENSV_ISF_SB_EEEEESH_SI_SH_SI_NS1F_6fusion15FusionCallbacksIS1J_NS1N_17LinearCombinationISH_fSH_fLNS_15FloatRoundStyleE2EEESG_S1M_JEEENS4_5SM1004TMEM4LOAD26SM100_TMEM_LOAD_32dp32b64xES12_S1C_NS4_39AutoVectorizingCopyWithAssumedAlignmentILi128EEENS4_14SM90_TMA_STOREES1C_S1Y_S1Y_EEEvvEEEEvNT_6ParamsE:
        .type           _ZN7cutlass13device_kernelINS_4gemm6kernel13GemmUniversalIN4cute5tupleIJiiiiEEENS1_10collective13CollectiveMmaINS1_35MainloopSm100TmaUmmaWarpSpecializedILi17ELi2ELi4ENS5_IJNS4_1CILi1EEESB_SB_EEEEENS5_IJNSA_ILi128EEENSA_ILi64EEESF_EEENS_12float_e4m3_tENS5_IJlSB_lEEESH_SI_NS4_8TiledMMAINS4_8MMA_AtomIJNS4_10MMA_TraitsINS4_19SM100_MMA_F8F6F4_SSEJSH_SH_fSE_SF_NS4_17integral_constantINS4_4UMMA5MajorELSP_0EEESQ_NSN_INSO_7ScaleInELSR_0EEESS_EEEEEENS4_6LayoutISC_NS5_IJNSA_ILi0EEESW_SW_EEEEENS5_IJNS4_10UnderscoreESZ_SZ_EEEEENS4_13SM90_TMA_LOADENS4_14ComposedLayoutINS4_7SwizzleILi2ELi4ELi3EEENS4_18smem_ptr_flag_bitsILi8EEENSV_INS5_IJNSA_ILi8EEESF_EEENS5_IJSF_SB_EEEEEEEvNS4_8identityES12_S1C_vS1D_EENS_8epilogue10collective18CollectiveEpilogueINS1F_23Sm100TmaWarpSpecializedILi1ELi1ELi64ELb0ELb0EEEJSG_NS5_IJNSV_ISE_SB_EENSV_ISF_SB_EEEEESH_SI_SH_SI_NS1F_6fusion15FusionCallbacksIS1J_NS1N_17LinearCombinationISH_fSH_fLNS_15FloatRoundStyleE2EEESG_S1M_JEEENS4_5SM1004TMEM4LOAD26SM100_TMEM_LOAD_32dp32b64xES12_S1C_NS4_39AutoVectorizingCopyWithAssumedAlignmentILi128EEENS4_14SM90_TMA_STOREES1C_S1Y_S1Y_EEEvvEEEEvNT_6ParamsE,@function
        .size           _ZN7cutlass13device_kernelINS_4gemm6kernel13GemmUniversalIN4cute5tupleIJiiiiEEENS1_10collective13CollectiveMmaINS1_35MainloopSm100TmaUmmaWarpSpecializedILi17ELi2ELi4ENS5_IJNS4_1CILi1EEESB_SB_EEEEENS5_IJNSA_ILi128EEENSA_ILi64EEESF_EEENS_12float_e4m3_tENS5_IJlSB_lEEESH_SI_NS4_8TiledMMAINS4_8MMA_AtomIJNS4_10MMA_TraitsINS4_19SM100_MMA_F8F6F4_SSEJSH_SH_fSE_SF_NS4_17integral_constantINS4_4UMMA5MajorELSP_0EEESQ_NSN_INSO_7ScaleInELSR_0EEESS_EEEEEENS4_6LayoutISC_NS5_IJNSA_ILi0EEESW_SW_EEEEENS5_IJNS4_10UnderscoreESZ_SZ_EEEEENS4_13SM90_TMA_LOADENS4_14ComposedLayoutINS4_7SwizzleILi2ELi4ELi3EEENS4_18smem_ptr_flag_bitsILi8EEENSV_INS5_IJNSA_ILi8EEESF_EEENS5_IJSF_SB_EEEEEEEvNS4_8identityES12_S1C_vS1D_EENS_8epilogue10collective18CollectiveEpilogueINS1F_23Sm100TmaWarpSpecializedILi1ELi1ELi64ELb0ELb0EEEJSG_NS5_IJNSV_ISE_SB_EENSV_ISF_SB_EEEEESH_SI_SH_SI_NS1F_6fusion15FusionCallbacksIS1J_NS1N_17LinearCombinationISH_fSH_fLNS_15FloatRoundStyleE2EEESG_S1M_JEEENS4_5SM1004TMEM4LOAD26SM100_TMEM_LOAD_32dp32b64xES12_S1C_NS4_39AutoVectorizingCopyWithAssumedAlignmentILi128EEENS4_14SM90_TMA_STOREES1C_S1Y_S1Y_EEEvvEEEEvNT_6ParamsE,(.L_x_168 - _ZN7cutlass13device_kernelINS_4gemm6kernel13GemmUniversalIN4cute5tupleIJiiiiEEENS1_10collective13CollectiveMmaINS1_35MainloopSm100TmaUmmaWarpSpecializedILi17ELi2ELi4ENS5_IJNS4_1CILi1EEESB_SB_EEEEENS5_IJNSA_ILi128EEENSA_ILi64EEESF_EEENS_12float_e4m3_tENS5_IJlSB_lEEESH_SI_NS4_8TiledMMAINS4_8MMA_AtomIJNS4_10MMA_TraitsINS4_19SM100_MMA_F8F6F4_SSEJSH_SH_fSE_SF_NS4_17integral_constantINS4_4UMMA5MajorELSP_0EEESQ_NSN_INSO_7ScaleInELSR_0EEESS_EEEEEENS4_6LayoutISC_NS5_IJNSA_ILi0EEESW_SW_EEEEENS5_IJNS4_10UnderscoreESZ_SZ_EEEEENS4_13SM90_TMA_LOADENS4_14ComposedLayoutINS4_7SwizzleILi2ELi4ELi3EEENS4_18smem_ptr_flag_bitsILi8EEENSV_INS5_IJNSA_ILi8EEESF_EEENS5_IJSF_SB_EEEEEEEvNS4_8identityES12_S1C_vS1D_EENS_8epilogue10collective18CollectiveEpilogueINS1F_23Sm100TmaWarpSpecializedILi1ELi1ELi64ELb0ELb0EEEJSG_NS5_IJNSV_ISE_SB_EENSV_ISF_SB_EEEEESH_SI_SH_SI_NS1F_6fusion15FusionCallbacksIS1J_NS1N_17LinearCombinationISH_fSH_fLNS_15FloatRoundStyleE2EEESG_S1M_JEEENS4_5SM1004TMEM4LOAD26SM100_TMEM_LOAD_32dp32b64xES12_S1C_NS4_39AutoVectorizingCopyWithAssumedAlignmentILi128EEENS4_14SM90_TMA_STOREES1C_S1Y_S1Y_EEEvvEEEEvNT_6ParamsE)
        .other          _ZN7cutlass13device_kernelINS_4gemm6kernel13GemmUniversalIN4cute5tupleIJiiiiEEENS1_10collective13CollectiveMmaINS1_35MainloopSm100TmaUmmaWarpSpecializedILi17ELi2ELi4ENS5_IJNS4_1CILi1EEESB_SB_EEEEENS5_IJNSA_ILi128EEENSA_ILi64EEESF_EEENS_12float_e4m3_tENS5_IJlSB_lEEESH_SI_NS4_8TiledMMAINS4_8MMA_AtomIJNS4_10MMA_TraitsINS4_19SM100_MMA_F8F6F4_SSEJSH_SH_fSE_SF_NS4_17integral_constantINS4_4UMMA5MajorELSP_0EEESQ_NSN_INSO_7ScaleInELSR_0EEESS_EEEEEENS4_6LayoutISC_NS5_IJNSA_ILi0EEESW_SW_EEEEENS5_IJNS4_10UnderscoreESZ_SZ_EEEEENS4_13SM90_TMA_LOADENS4_14ComposedLayoutINS4_7SwizzleILi2ELi4ELi3EEENS4_18smem_ptr_flag_bitsILi8EEENSV_INS5_IJNSA_ILi8EEESF_EEENS5_IJSF_SB_EEEEEEEvNS4_8identityES12_S1C_vS1D_EENS_8epilogue10collective18CollectiveEpilogueINS1F_23Sm100TmaWarpSpecializedILi1ELi1ELi64ELb0ELb0EEEJSG_NS5_IJNSV_ISE_SB_EENSV_ISF_SB_EEEEESH_SI_SH_SI_NS1F_6fusion15FusionCallbacksIS1J_NS1N_17LinearCombinationISH_fSH_fLNS_15FloatRoundStyleE2EEESG_S1M_JEEENS4_5SM1004TMEM4LOAD26SM100_TMEM_LOAD_32dp32b64xES12_S1C_NS4_39AutoVectorizingCopyWithAssumedAlignmentILi128EEENS4_14SM90_TMA_STOREES1C_S1Y_S1Y_EEEvvEEEEvNT_6ParamsE,@"STO_CUDA_ENTRY STV_DEFAULT"
_ZN7cutlass13device_kernelINS_4gemm6kernel13GemmUniversalIN4cute5tupleIJiiiiEEENS1_10collective13CollectiveMmaINS1_35MainloopSm100TmaUmmaWarpSpecializedILi17ELi2ELi4ENS5_IJNS4_1CILi1EEESB_SB_EEEEENS5_IJNSA_ILi128EEENSA_ILi64EEESF_EEENS_12float_e4m3_tENS5_IJlSB_lEEESH_SI_NS4_8TiledMMAINS4_8MMA_AtomIJNS4_10MMA_TraitsINS4_19SM100_MMA_F8F6F4_SSEJSH_SH_fSE_SF_NS4_17integral_constantINS4_4UMMA5MajorELSP_0EEESQ_NSN_INSO_7ScaleInELSR_0EEESS_EEEEEENS4_6LayoutISC_NS5_IJNSA_ILi0EEESW_SW_EEEEENS5_IJNS4_10UnderscoreESZ_SZ_EEEEENS4_13SM90_TMA_LOADENS4_14ComposedLayoutINS4_7SwizzleILi2ELi4ELi3EEENS4_18smem_ptr_flag_bitsILi8EEENSV_INS5_IJNSA_ILi8EEESF_EEENS5_IJSF_SB_EEEEEEEvNS4_8identityES12_S1C_vS1D_EENS_8epilogue10collective18CollectiveEpilogueINS1F_23Sm100TmaWarpSpecializedILi1ELi1ELi64ELb0ELb0EEEJSG_NS5_IJNSV_ISE_SB_EENSV_ISF_SB_EEEEESH_SI_SH_SI_NS1F_6fusion15FusionCallbacksIS1J_NS1N_17LinearCombinationISH_fSH_fLNS_15FloatRoundStyleE2EEESG_S1M_JEEENS4_5SM1004TMEM4LOAD26SM100_TMEM_LOAD_32dp32b64xES12_S1C_NS4_39AutoVectorizingCopyWithAssumedAlignmentILi128EEENS4_14SM90_TMA_STOREES1C_S1Y_S1Y_EEEvvEEEEvNT_6ParamsE:
[----:B------:R-:W1:Y:S01]  /*0000*/  LDC R1, c[0x0][0x37c] ;  /* 0x0000df00ff017b82 */ /* 0x000e620000000800 */
[----:B------:R-:W2:Y:S01]  /*0010*/  S2R R166, SR_TID.X ;  /* 0x0000000000a67919 */ /* 0x000ea20000002100 */
[----:B------:R-:W3:Y:S01]  /*0020*/  LDCU.64 UR4, c[0x0][0x890] ;  /* 0x00011200ff0477ac */ /* 0x000ee20008000a00 */
[----:B------:R-:W-:Y:S02]  /*0030*/  PRMT R164, RZ, 0x7610, R164 ;  /* 0x00007610ffa47816 */ /* 0x000fe400000000a4 */
[----:B------:R-:W-:Y:S01]  /*0040*/  ELECT P5, URZ, PT ;  /* 0x0000000000ff782f */ /* 0x000fe200038a0000 */
[----:B------:R-:W4:Y:S01]  /*0050*/  LDCU.64 UR40, c[0x0][0x358] ;  /* 0x00006b00ff2877ac */ /* 0x000f220008000a00 */
[----:B---3--:R-:W-:-:S04]  /*0060*/  UISETP.NE.U32.AND UP0, UPT, UR4, URZ, UPT ;  /* 0x000000ff0400728c */ /* 0x008fc8000bf05070 */
[----:B------:R-:W-:Y:S01]  /*0070*/  UISETP.NE.AND.EX UP0, UPT, UR5, URZ, UPT, UP0 ;  /* 0x000000ff0500728c */ /* 0x000fe2000bf05300 */
[----:B--2---:R-:W-:-:S05]  /*0080*/  SHF.R.U32.HI R169, RZ, 0x5, R166 ;  /* 0x00000005ffa97819 */ /* 0x004fca00000116a6 */
[----:B------:R-:W2:Y:S02]  /*0090*/  SHFL.IDX PT, R0, R169, RZ, 0x1f ;  /* 0x00001fffa9007589 */ /* 0x000ea400000e0000 */
[----:B--2---:R-:W-:Y:S01]  /*00a0*/  R2UR UR8, R0 ;  /* 0x00000000000872ca */ /* 0x004fe200000e0000 */
[----:B-1--4-:R-:W-:-:S14]  /*00b0*/  BRA.U UP0, `(.L_x_0) ;  /* 0x00000001002c7547 */ /* 0x012fdc000b800000 */
[----:B------:R-:W1:Y:S02]  /*00c0*/  LDCU.64 UR6, c[0x0][0x888] ;  /* 0x00011100ff0677ac */ /* 0x000e640008000a00 */
[----:B-1----:R-:W-:-:S04]  /*00d0*/  UISETP.NE.U32.AND UP0, UPT, UR6, URZ, UPT ;  /* 0x000000ff0600728c */ /* 0x002fc8000bf05070 */
[----:B------:R-:W-:-:S09]  /*00e0*/  UISETP.NE.AND.EX UP0, UPT, UR7, URZ, UPT, UP0 ;  /* 0x000000ff0700728c */ /* 0x000fd2000bf05300 */
[----:B------:R-:W-:Y:S05]  /*00f0*/  BRA.U !UP0, `(.L_x_1) ;  /* 0x0000000108107547 */ /* 0x000fea000b800000 */
[----:B------:R-:W1:Y:S02]  /*0100*/  LDC.64 R2, c[0x0][0x888] ;  /* 0x00022200ff027b82 */ /* 0x000e640000000a00 */
[----:B-1----:R1:W5:Y:S01]  /*0110*/  LDG.E R81, desc[UR40][R2.64] ;  /* 0x0000002802517981 */ /* 0x002362000c1e1900 */
[----:B------:R-:W-:Y:S01]  /*0120*/  HFMA2 R164, -RZ, RZ, 0, 5.9604644775390625e-08 ;  /* 0x00000001ffa47431 */ /* 0x000fe200000001ff */
[----:B------:R-:W-:Y:S05]  /*0130*/  BRA `(.L_x_0) ;  /* 0x00000000000c7947 */ /* 0x000fea0003800000 */
.L_x_1:
[----:B------:R-:W1:Y:S01]  /*0140*/  LDCU UR6, c[0x0][0x880] ;  /* 0x00011000ff0677ac */ /* 0x000e620008000800 */
[----:B------:R-:W-:Y:S01]  /*0150*/  HFMA2 R164, -RZ, RZ, 0, 5.9604644775390625e-08 ;  /* 0x00000001ffa47431 */ /* 0x000fe200000001ff */
[----:B-1----:R-:W-:-:S07]  /*0160*/  MOV R81, UR6 ;  /* 0x0000000600517c02 */ /* 0x002fce0008000f00 */
.L_x_0:
[----:B------:R-:W2:Y:S02]  /*0170*/  LDCU.64 UR6, c[0x0][0x8b0] ;  /* 0x00011600ff0677ac */ /* 0x000ea40008000a00 */
[----:B--2---:R-:W-:-:S04]  /*0180*/  UISETP.NE.U32.AND UP0, UPT, UR6, URZ, UPT ;  /* 0x000000ff0600728c */ /* 0x004fc8000bf05070 */
[----:B------:R-:W-:-:S09]  /*0190*/  UISETP.NE.AND.EX UP0, UPT, UR7, URZ, UPT, UP0 ;  /* 0x000000ff0700728c */ /* 0x000fd2000bf05300 */
[----:B------:R-:W-:Y:S05]  /*01a0*/  BRA.U UP0, `(.L_x_2) ;  /* 0x0000000100247547 */ /* 0x000fea000b800000 */
[----:B------:R-:W2:Y:S02]  /*01b0*/  LDCU.64 UR6, c[0x0][0x8a8] ;  /* 0x00011500ff0677ac */ /* 0x000ea40008000a00 */
[----:B--2---:R-:W-:-:S04]  /*01c0*/  UISETP.NE.U32.AND UP0, UPT, UR6, URZ, UPT ;  /* 0x000000ff0600728c */ /* 0x004fc8000bf05070 */
[----:B------:R-:W-:-:S09]  /*01d0*/  UISETP.NE.AND.EX UP0, UPT, UR7, URZ, UPT, UP0 ;  /* 0x000000ff0700728c */ /* 0x000fd2000bf05300 */
[----:B------:R-:W-:Y:S05]  /*01e0*/  BRA.U !UP0, `(.L_x_3) ;  /* 0x00000001080c7547 */ /* 0x000fea000b800000 */
[----:B------:R-:W2:Y:S02]  /*01f0*/  LDC.64 R78, c[0x0][0x8a8] ;  /* 0x00022a00ff4e7b82 */ /* 0x000ea40000000a00 */
[----:B--2---:R2:W5:Y:S01]  /*0200*/  LDG.E R78, desc[UR40][R78.64] ;  /* 0x000000284e4e7981 */ /* 0x004562000c1e1900 */
[----:B------:R-:W-:Y:S05]  /*0210*/  BRA `(.L_x_2) ;  /* 0x0000000000087947 */ /* 0x000fea0003800000 */
.L_x_3:
[----:B------:R-:W2:Y:S02]  /*0220*/  LDCU UR6, c[0x0][0x8a0] ;  /* 0x00011400ff0677ac */ /* 0x000ea40008000800 */
[----:B--2---:R-:W-:Y:S02]  /*0230*/  MOV R78, UR6 ;  /* 0x00000006004e7c02 */ /* 0x004fe40008000f00 */
.L_x_2:
[----:B------:R-:W-:Y:S01]  /*0240*/  IMAD.U32 R0, RZ, RZ, UR8 ;  /* 0x00000008ff007e24 */ /* 0x000fe2000f8e00ff */
[----:B------:R-:W-:Y:S04]  /*0250*/  BSSY.RECONVERGENT B0, `(.L_x_4) ;  /* 0x000000c000007945 */ /* 0x000fe80003800200 */
[C---:B------:R-:W-:Y:S02]  /*0260*/  ISETP.NE.OR P1, PT, R0.reuse, 0x1, !P5 ;  /* 0x000000010000780c */ /* 0x040fe40006f25670 */
[----:B------:R-:W-:-:S11]  /*0270*/  ISETP.NE.OR P0, PT, R0, 0x3, !P5 ;  /* 0x000000030000780c */ /* 0x000fd60006f05670 */
[----:B------:R-:W-:Y:S05]  /*0280*/  @P1 BRA `(.L_x_5) ;  /* 0x0000000000201947 */ /* 0x000fea0003800000 */
[----:B------:R-:W3:Y:S02]  /*0290*/  LDCU.64 UR6, c[0x0][0x348] ;  /* 0x00006900ff0677ac */ /* 0x000ee40008000a00 */
[----:B---3--:R-:W-:Y:S02]  /*02a0*/  UIADD3 UR10, UP1, UPT, UR6, 0x80, URZ ;  /* 0x00000080060a7890 */ /* 0x008fe4000ff3e0ff */
[----:B------:R-:W-:Y:S02]  /*02b0*/  UIADD3 UR6, UP0, UPT, UR6, 0x180, URZ ;  /* 0x0000018006067890 */ /* 0x000fe4000ff1e0ff */
[----:B------:R-:W-:Y:S02]  /*02c0*/  UIADD3.X UR11, UPT, UPT, URZ, UR7, URZ, UP1, !UPT ;  /* 0x00000007ff0b7290 */ /* 0x000fe40008ffe4ff */
[----:B------:R-:W-:-:S07]  /*02d0*/  UIADD3.X UR7, UPT, UPT, URZ, UR7, URZ, UP0, !UPT ;  /* 0x00000007ff077290 */ /* 0x000fce00087fe4ff */
[----:B------:R3:W-:Y:S02]  /*02e0*/  UTMACCTL.PF [UR10] ;  /* 0x000000000a0079b9 */ /* 0x0007e40008040000 */
[----:B------:R3:W-:Y:S02]  /*02f0*/  UTMACCTL.PF [UR6] ;  /* 0x00000000060079b9 */ /* 0x0007e40008040000 */
[----:B---3--:R-:W-:Y:S01]  /*0300*/  NOP ;  /* 0x0000000000007918 */ /* 0x008fe20000000000 */
.L_x_5:
[----:B------:R-:W-:Y:S05]  /*0310*/  BSYNC.RECONVERGENT B0 ;  /* 0x0000000000007941 */ /* 0x000fea0003800200 */
.L_x_4:
[----:B------:R-:W-:Y:S04]  /*0320*/  BSSY.RECONVERGENT B0, `(.L_x_6) ;  /* 0x000000a000007945 */ /* 0x000fe80003800200 */
        /* <DEDUP_REMOVED lines=9> */
.L_x_7:
[----:B------:R-:W-:Y:S05]  /*03c0*/  BSYNC.RECONVERGENT B0 ;  /* 0x0000000000007941 */ /* 0x000fea0003800200 */
.L_x_6:
[----:B------:R-:W3:Y:S01]  /*03d0*/  LDCU.64 UR6, c[0x0][0x888] ;  /* 0x00011100ff0677ac */ /* 0x000ee20008000a00 */
[----:B------:R-:W-:Y:S02]  /*03e0*/  UISETP.EQ.U32.AND UP1, UPT, UR4, URZ, UPT ;  /* 0x000000ff0400728c */ /* 0x000fe4000bf22070 */
[----:B------:R-:W-:Y:S02]  /*03f0*/  UPLOP3.LUT UP2, UPT, UPT, UPT, UPT, 0x80, 0x8 ;  /* 0x000000000008789c */ /* 0x000fe40003f4f070 */
[----:B---3--:R-:W-:-:S04]  /*0400*/  UISETP.NE.U32.AND UP0, UPT, UR6, URZ, UPT ;  /* 0x000000ff0600728c */ /* 0x008fc8000bf05070 */
[----:B------:R-:W-:-:S04]  /*0410*/  UISETP.NE.AND.EX UP0, UPT, UR7, URZ, UPT, UP0 ;  /* 0x000000ff0700728c */ /* 0x000fc8000bf05300 */
[----:B------:R-:W-:-:S04]  /*0420*/  UISETP.EQ.OR.EX UP3, UPT, UR5, URZ, !UP0, UP1 ;  /* 0x000000ff0500728c */ /* 0x000fc8000c762710 */
[----:B------:R-:W-:-:S05]  /*0430*/  UP2UR UR44, UPR, URZ, 0x8 ;  /* 0x00000008ff2c7883 */ /* 0x000fca0008000000 */
[----:B------:R-:W-:Y:S07]  /*0440*/  BRA.U !UP3, `(.L_x_8) ;  /* 0x000000010b207547 */ /* 0x000fee000b800000 */
[----:B------:R-:W-:Y:S01]  /*0450*/  UISETP.NE.U32.AND UP2, UPT, UR4, URZ, UPT ;  /* 0x000000ff0400728c */ /* 0x000fe2000bf45070 */
[----:B-----5:R-:W-:Y:S01]  /*0460*/  FSETP.NEU.AND P0, PT, R81, RZ, PT ;  /* 0x000000ff5100720b */ /* 0x020fe20003f0d000 */
[----:B------:R-:W-:Y:S02]  /*0470*/  USEL UR4, URZ, 0xffffffff, UP0 ;  /* 0xffffffffff047887 */ /* 0x000fe40008000000 */
[----:B------:R-:W-:-:S10]  /*0480*/  UISETP.NE.AND.EX UP2, UPT, UR5, URZ, UPT, UP2 ;  /* 0x000000ff0500728c */ /* 0x000fd4000bf45320 */
[----:B------:R-:W-:Y:S01]  /*0490*/  VOTEU.ANY UP1, P0 ;  /* 0x0000000000ff7886 */ /* 0x000fe20000020100 */
[----:B------:R-:W-:-:S04]  /*04a0*/  @!UP2 USEL UR4, URZ, 0xffffffff, UP1 ;  /* 0xffffffffff04a887 */ /* 0x000fc80008800000 */
[----:B------:R-:W-:-:S04]  /*04b0*/  ULOP3.LUT UR4, UR4, 0x1, URZ, 0xc0, !UPT ;  /* 0x0000000104047892 */ /* 0x000fc8000f8ec0ff */
[----:B------:R-:W-:-:S11]  /*04c0*/  UISETP.NE.U32.AND UP2, UPT, UR4, 0x1, UPT ;  /* 0x000000010400788c */ /* 0x000fd6000bf45070 */
.L_x_8:
[----:B-1----:R-:W1:Y:S01]  /*04d0*/  SHFL.IDX PT, R2, R169, RZ, 0x1f ;  /* 0x00001fffa9027589 */ /* 0x002e6200000e0000 */
[----:B------:R-:W-:-:S04]  /*04e0*/  UISETP.NE.AND UP1, UPT, UR8, 0x2, UPT ;  /* 0x000000020800788c */ /* 0x000fc8000bf25270 */
[----:B------:R-:W-:Y:S01]  /*04f0*/  USEL UR13, URZ, 0x1, UP1 ;  /* 0x00000001ff0d7887 */ /* 0x000fe20008800000 */
[----:B-1----:R-:W-:-:S13]  /*0500*/  ISETP.NE.AND P0, PT, R2, RZ, PT ;  /* 0x000000ff0200720c */ /* 0x002fda0003f05270 */
[----:B------:R-:W-:Y:S05]  /*0510*/  @P0 BRA `(.L_x_9) ;  /* 0x0000000000bc0947 */ /* 0x000fea0003800000 */
[----:B------:R-:W-:Y:S01]  /*0520*/  ELECT P0, URZ, PT ;  /* 0x0000000000ff782f */ /* 0x000fe20003800000 */
[----:B------:R-:W-:-:S12]  /*0530*/  BSSY.RECONVERGENT B0, `(.L_x_9) ;  /* 0x000002d000007945 */ /* 0x000fd80003800200 */
[----:B------:R-:W-:Y:S05]  /*0540*/  @!P0 BRA `(.L_x_10) ;  /* 0x0000000000ac8947 */ /* 0x000fea0003800000 */
[----:B------:R-:W1:Y:S01]  /*0550*/  S2UR UR5, SR_CgaCtaId ;  /* 0x00000000000579c3 */ /* 0x000e620000008800 */
[----:B------:R-:W-:Y:S01]  /*0560*/  UMOV UR6, 0x400 ;  /* 0x0000040000067882 */ /* 0x000fe20000000000 */
[----:B------:R-:W-:Y:S01]  /*0570*/  UMOV UR4, 0x1 ;  /* 0x0000000100047882 */ /* 0x000fe20000000000 */
[----:B-1----:R-:W-:Y:S02]  /*0580*/  ULEA UR5, UR5, UR6, 0x18 ;  /* 0x0000000605057291 */ /* 0x002fe4000f8ec0ff */
[----:B------:R-:W-:-:S04]  /*0590*/  UIADD3 UR6, UPT, UPT, -UR4, 0x100000, URZ ;  /* 0x0010000004067890 */ /* 0x000fc8000fffe1ff */
[----:B------:R-:W-:Y:S02]  /*05a0*/  USHF.L.U32 UR7, UR6, 0xb, URZ ;  /* 0x0000000b06077899 */ /* 0x000fe400080006ff */
[----:B------:R-:W-:Y:S01]  /*05b0*/  USHF.L.U32 UR6, UR6, 0x1, URZ ;  /* 0x0000000106067899 */ /* 0x000fe200080006ff */
[----:B------:R-:W1:Y:S11]  /*05c0*/  FENCE.VIEW.ASYNC.S ;  /* 0x00000000000073c6 */ /* 0x000e760000000000 */
[----:B-1----:R1:W3:Y:S01]  /*05d0*/  SYNCS.EXCH.64 URZ, [UR5], UR6 ;  /* 0x0000000605ff75b2 */ /* 0x0022e20008000100 */
[----:B------:R1:W4:Y:S01]  /*05e0*/  SYNCS.EXCH.64 URZ, [UR5+0x88], UR6 ;  /* 0x0000880605ff75b2 */ /* 0x0003220008000100 */
[----:B------:R1:W1:Y:S01]  /*05f0*/  SYNCS.EXCH.64 URZ, [UR5+0x8], UR6 ;  /* 0x0000080605ff75b2 */ /* 0x0002620008000100 */
        /* <DEDUP_REMOVED lines=31> */
[----:B---34-:R-:W-:Y:S01]  /*07f0*/  NOP ;  /* 0x0000000000007918 */ /* 0x018fe20000000000 */
.L_x_10:
[----:B-1----:R-:W-:Y:S05]  /*0800*/  BSYNC.RECONVERGENT B0 ;  /* 0x0000000000007941 */ /* 0x002fea0003800200 */
.L_x_9:
[----:B------:R-:W1:Y:S01]  /*0810*/  SHFL.IDX PT, R2, R169, RZ, 0x1f ;  /* 0x00001fffa9027589 */ /* 0x000e6200000e0000 */
[----:B------:R-:W-:Y:S01]  /*0820*/  NOP ;  /* 0x0000000000007918 */ /* 0x000fe20000000000 */
[----:B-1----:R-:W-:-:S13]  /*0830*/  ISETP.NE.AND P0, PT, R2, 0x1, PT ;  /* 0x000000010200780c */ /* 0x002fda0003f05270 */
[----:B------:R-:W-:Y:S05]  /*0840*/  @P0 BRA `(.L_x_11) ;  /* 0x0000000000400947 */ /* 0x000fea0003800000 */
[----:B------:R-:W1:Y:S01]  /*0850*/  S2UR UR6, SR_CgaCtaId ;  /* 0x00000000000679c3 */ /* 0x000e620000008800 */
[----:B------:R-:W-:Y:S01]  /*0860*/  UMOV UR7, 0x400 ;  /* 0x0000040000077882 */ /* 0x000fe20000000000 */
[----:B------:R-:W-:Y:S01]  /*0870*/  UMOV UR5, 0x20 ;  /* 0x0000002000057882 */ /* 0x000fe20000000000 */
[----:B------:R-:W-:Y:S01]  /*0880*/  UMOV UR4, 0x80 ;  /* 0x0000008000047882 */ /* 0x000fe20000000000 */
[----:B------:R-:W-:-:S04]  /*0890*/  UIADD3 UR10, UPT, UPT, -UR5, 0x100000, URZ ;  /* 0x00100000050a7890 */ /* 0x000fc8000fffe1ff */
[----:B------:R-:W-:Y:S02]  /*08a0*/  USHF.L.U32 UR11, UR10, 0xb, URZ ;  /* 0x0000000b0a0b7899 */ /* 0x000fe400080006ff */
[----:B------:R-:W-:Y:S02]  /*08b0*/  USHF.L.U32 UR10, UR10, 0x1, URZ ;  /* 0x000000010a0a7899 */ /* 0x000fe400080006ff */
[----:B------:R-:W-:-:S04]  /*08c0*/  UIADD3 UR4, UPT, UPT, -UR4, 0x100000, URZ ;  /* 0x0010000004047890 */ /* 0x000fc8000fffe1ff */
[----:B------:R-:W-:Y:S02]  /*08d0*/  USHF.L.U32 UR5, UR4, 0xb, URZ ;  /* 0x0000000b04057899 */ /* 0x000fe400080006ff */
[----:B------:R-:W-:Y:S01]  /*08e0*/  USHF.L.U32 UR4, UR4, 0x1, URZ ;  /* 0x0000000104047899 */ /* 0x000fe200080006ff */
[----:B------:R-:W-:Y:S01]  /*08f0*/  ELECT P0, URZ, PT ;  /* 0x0000000000ff782f */ /* 0x000fe20003800000 */
[----:B-1----:R-:W-:Y:S01]  /*0900*/  ULEA UR6, UR6, UR7, 0x18 ;  /* 0x0000000706067291 */ /* 0x002fe2000f8ec0ff */
[----:B------:R-:W1:Y:S11]  /*0910*/  FENCE.VIEW.ASYNC.S ;  /* 0x00000000000073c6 */ /* 0x000e760000000000 */
[----:B-1----:R1:W3:Y:S01]  /*0920*/  SYNCS.EXCH.64 URZ, [UR6+0x110], UR10 ;  /* 0x0001100a06ff75b2 */ /* 0x0022e20008000100 */
[----:B------:R1:W4:Y:S01]  /*0930*/  SYNCS.EXCH.64 URZ, [UR6+0x118], UR4 ;  /* 0x0001180406ff75b2 */ /* 0x0003220008000100 */
[----:B------:R-:W-:Y:S01]  /*0940*/  NOP ;  /* 0x0000000000007918 */ /* 0x000fe20000000000 */
.L_x_11:
[----:B------:R-:W2:Y:S01]  /*0950*/  SHFL.IDX PT, R2, R169, RZ, 0x1f ;  /* 0x00001fffa9027589 */ /* 0x000ea200000e0000 */
[----:B------:R-:W-:Y:S01]  /*0960*/  NOP ;  /* 0x0000000000007918 */ /* 0x000fe20000000000 */
[----:B--2---:R-:W-:-:S13]  /*0970*/  ISETP.NE.AND P0, PT, R2, 0x3, PT ;  /* 0x000000030200780c */ /* 0x004fda0003f05270 */
[----:B------:R-:W-:Y:S05]  /*0980*/  @P0 BRA `(.L_x_12) ;  /* 0x0000000000300947 */ /* 0x000fea0003800000 */
[----:B-1----:R-:W1:Y:S01]  /*0990*/  S2UR UR5, SR_CgaCtaId ;  /* 0x00000000000579c3 */ /* 0x002e620000008800 */
[----:B------:R-:W-:Y:S01]  /*09a0*/  UMOV UR6, 0x400 ;  /* 0x0000040000067882 */ /* 0x000fe20000000000 */
[----:B------:R-:W-:Y:S01]  /*09b0*/  UMOV UR4, 0x20 ;  /* 0x0000002000047882 */ /* 0x000fe20000000000 */
[----:B------:R-:W-:Y:S01]  /*09c0*/  ELECT P0, URZ, PT ;  /* 0x0000000000ff782f */ /* 0x000fe20003800000 */
[----:B-1----:R-:W-:Y:S02]  /*09d0*/  ULEA UR5, UR5, UR6, 0x18 ;  /* 0x0000000605057291 */ /* 0x002fe4000f8ec0ff */
[----:B------:R-:W-:-:S04]  /*09e0*/  UIADD3 UR6, UPT, UPT, -UR4, 0x100000, URZ ;  /* 0x0010000004067890 */ /* 0x000fc8000fffe1ff */
[----:B------:R-:W-:Y:S02]  /*09f0*/  USHF.L.U32 UR7, UR6, 0xb, URZ ;  /* 0x0000000b06077899 */ /* 0x000fe400080006ff */
[----:B------:R-:W-:Y:S01]  /*0a00*/  USHF.L.U32 UR6, UR6, 0x1, URZ ;  /* 0x0000000106067899 */ /* 0x000fe200080006ff */
[----:B------:R-:W1:Y:S11]  /*0a10*/  FENCE.VIEW.ASYNC.S ;  /* 0x00000000000073c6 */ /* 0x000e760000000000 */
[----:B-1----:R2:W1:Y:S01]  /*0a20*/  SYNCS.EXCH.64 URZ, [UR5+0x120], UR6 ;  /* 0x0001200605ff75b2 */ /* 0x0024620008000100 */
[----:B------:R2:W1:Y:S02]  /*0a30*/  SYNCS.EXCH.64 URZ, [UR5+0x128], UR6 ;  /* 0x0001280605ff75b2 */ /* 0x0004640008000100 */
[----:B--2---:R-:W-:Y:S01]  /*0a40*/  NOP ;  /* 0x0000000000007918 */ /* 0x004fe20000000000 */
.L_x_12:
[----:B------:R-:W2:Y:S01]  /*0a50*/  SHFL.IDX PT, R2, R169, RZ, 0x1f ;  /* 0x00001fffa9027589 */ /* 0x000ea200000e0000 */
[----:B------:R-:W-:Y:S01]  /*0a60*/  NOP ;  /* 0x0000000000007918 */ /* 0x000fe20000000000 */
[----:B--2---:R-:W-:-:S13]  /*0a70*/  ISETP.NE.AND P0, PT, R2, 0x4, PT ;  /* 0x000000040200780c */ /* 0x004fda0003f05270 */
[----:B------:R-:W-:Y:S05]  /*0a80*/  @P0 BRA `(.L_x_13) ;  /* 0x00000000004c0947 */ /* 0x000fea0003800000 */
[----:B-1----:R-:W1:Y:S01]  /*0a90*/  S2UR UR5, SR_CgaCtaId ;  /* 0x00000000000579c3 */ /* 0x002e620000008800 */
[----:B------:R-:W-:Y:S01]  /*0aa0*/  UMOV UR7, 0x100 ;  /* 0x0000010000077882 */ /* 0x000fe20000000000 */
[----:B------:R-:W-:Y:S01]  /*0ab0*/  UMOV UR6, 0x400 ;  /* 0x0000040000067882 */ /* 0x000fe20000000000 */
[----:B------:R-:W-:Y:S01]  /*0ac0*/  USEL UR7, UR7, 0xe0, UP2 ;  /* 0x000000e007077887 */ /* 0x000fe20009000000 */
[----:B------:R-:W-:Y:S01]  /*0ad0*/  UMOV UR4, 0x1 ;  /* 0x0000000100047882 */ /* 0x000fe20000000000 */
[----:B------:R-:W-:Y:S01]  /*0ae0*/  ELECT P0, URZ, PT ;  /* 0x0000000000ff782f */ /* 0x000fe20003800000 */
[----:B------:R-:W-:-:S04]  /*0af0*/  UIADD3 UR10, UPT, UPT, -UR4, 0x100000, URZ ;  /* 0x00100000040a7890 */ /* 0x000fc8000fffe1ff */
[----:B------:R-:W-:Y:S02]  /*0b00*/  USHF.L.U32 UR11, UR10, 0xb, URZ ;  /* 0x0000000b0a0b7899 */ /* 0x000fe400080006ff */
[----:B------:R-:W-:Y:S02]  /*0b10*/  USHF.L.U32 UR10, UR10, 0x1, URZ ;  /* 0x000000010a0a7899 */ /* 0x000fe400080006ff */
[----:B-1----:R-:W-:Y:S02]  /*0b20*/  ULEA UR5, UR5, UR6, 0x18 ;  /* 0x0000000605057291 */ /* 0x002fe4000f8ec0ff */
[----:B------:R-:W-:-:S04]  /*0b30*/  UIADD3 UR6, UPT, UPT, -UR7, 0x100000, URZ ;  /* 0x0010000007067890 */ /* 0x000fc8000fffe1ff */
[----:B------:R-:W-:Y:S02]  /*0b40*/  USHF.L.U32 UR7, UR6, 0xb, URZ ;  /* 0x0000000b06077899 */ /* 0x000fe400080006ff */
[----:B------:R-:W-:Y:S01]  /*0b50*/  USHF.L.U32 UR6, UR6, 0x1, URZ ;  /* 0x0000000106067899 */ /* 0x000fe200080006ff */
[----:B------:R-:W1:Y:S03]  /*0b60*/  FENCE.VIEW.ASYNC.S ;  /* 0x00000000000073c6 */ /* 0x000e660000000000 */
[----:B-1----:R2:W1:Y:S08]  /*0b70*/  SYNCS.EXCH.64 URZ, [UR5+0x130], UR10 ;  /* 0x0001300a05ff75b2 */ /* 0x0024700008000100 */
[----:B------:R2:W1:Y:S01]  /*0b80*/  SYNCS.EXCH.64 URZ, [UR5+0x140], UR6 ;  /* 0x0001400605ff75b2 */ /* 0x0004620008000100 */
[----:B------:R2:W1:Y:S01]  /*0b90*/  SYNCS.EXCH.64 URZ, [UR5+0x138], UR10 ;  /* 0x0001380a05ff75b2 */ /* 0x0004620008000100 */
[----:B------:R2:W1:Y:S02]  /*0ba0*/  SYNCS.EXCH.64 URZ, [UR5+0x148], UR6 ;  /* 0x0001480605ff75b2 */ /* 0x0004640008000100 */
[----:B--2---:R-:W-:Y:S01]  /*0bb0*/  NOP ;  /* 0x0000000000007918 */ /* 0x004fe20000000000 */
.L_x_13:
[----:B------:R-:W2:Y:S01]  /*0bc0*/  SHFL.IDX PT, R2, R169, RZ, 0x1f ;  /* 0x00001fffa9027589 */ /* 0x000ea200000e0000 */
[----:B------:R-:W-:Y:S01]  /*0bd0*/  NOP ;  /* 0x0000000000007918 */ /* 0x000fe20000000000 */
[----:B--2---:R-:W-:-:S13]  /*0be0*/  ISETP.NE.AND P0, PT, R2, 0x5, PT ;  /* 0x000000050200780c */ /* 0x004fda0003f05270 */
[----:B------:R-:W-:Y:S05]  /*0bf0*/  @P0 BRA `(.L_x_14) ;  /* 0x0000000000580947 */ /* 0x000fea0003800000 */
[----:B-1----:R-:W1:Y:S01]  /*0c00*/  S2UR UR6, SR_CgaCtaId ;  /* 0x00000000000679c3 */ /* 0x002e620000008800 */
        /* <DEDUP_REMOVED lines=12> */
[----:B-1----:R2:W1:Y:S01]  /*0cd0*/  SYNCS.EXCH.64 URZ, [UR6+0x150], UR10 ;  /* 0x0001500a06ff75b2 */ /* 0x0024620008000100 */
[----:B------:R2:W1:Y:S01]  /*0ce0*/  SYNCS.EXCH.64 URZ, [UR6+0x170], UR4 ;  /* 0x0001700406ff75b2 */ /* 0x0004620008000100 */
[----:B------:R2:W1:Y:S01]  /*0cf0*/  SYNCS.EXCH.64 URZ, [UR6+0x158], UR10 ;  /* 0x0001580a06ff75b2 */ /* 0x0004620008000100 */
[----:B------:R2:W1:Y:S01]  /*0d00*/  SYNCS.EXCH.64 URZ, [UR6+0x178], UR4 ;  /* 0x0001780406ff75b2 */ /* 0x0004620008000100 */
[----:B------:R2:W1:Y:S01]  /*0d10*/  SYNCS.EXCH.64 URZ, [UR6+0x160], UR10 ;  /* 0x0001600a06ff75b2 */ /* 0x0004620008000100 */
[----:B------:R2:W1:Y:S01]  /*0d20*/  SYNCS.EXCH.64 URZ, [UR6+0x180], UR4 ;  /* 0x0001800406ff75b2 */ /* 0x0004620008000100 */
[----:B------:R2:W1:Y:S01]  /*0d30*/  SYNCS.EXCH.64 URZ, [UR6+0x168], UR10 ;  /* 0x0001680a06ff75b2 */ /* 0x0004620008000100 */
[----:B------:R2:W1:Y:S02]  /*0d40*/  SYNCS.EXCH.64 URZ, [UR6+0x188], UR4 ;  /* 0x0001880406ff75b2 */ /* 0x0004640008000100 */
[----:B--2---:R-:W-:Y:S01]  /*0d50*/  NOP ;  /* 0x0000000000007918 */ /* 0x004fe20000000000 */
.L_x_14:
        /* <DEDUP_REMOVED lines=14> */
[----:B------:R2:W1:Y:S01]  /*0e40*/  SYNCS.EXCH.64 URZ, [UR5+0x1a0], UR6 ;  /* 0x0001a00605ff75b2 */ /* 0x0004620008000100 */
[----:B------:R2:W1:Y:S01]  /*0e50*/  SYNCS.EXCH.64 URZ, [UR5+0x198], UR6 ;  /* 0x0001980605ff75b2 */ /* 0x0004620008000100 */
[----:B------:R2:W1:Y:S02]  /*0e60*/  SYNCS.EXCH.64 URZ, [UR5+0x1a8], UR6 ;  /* 0x0001a80605ff75b2 */ /* 0x0004640008000100 */
[----:B--2---:R-:W-:Y:S01]  /*0e70*/  NOP ;  /* 0x0000000000007918 */ /* 0x004fe20000000000 */
.L_x_15:
[----:B-1----:R-:W1:Y:S01]  /*0e80*/  S2UR UR5, SR_CTAID.X ;  /* 0x00000000000579c3 */ /* 0x002e620000002500 */
[----:B------:R-:W-:-:S05]  /*0e90*/  CS2R.32 R165, SR_CgaSize ;  /* 0x0000000000a57805 */ /* 0x000fca0000008a00 */
[----:B------:R-:W-:-:S05]  /*0ea0*/  IMAD R165, R165, -0xa0, RZ ;  /* 0xffffff60a5a57824 */ /* 0x000fca00078e02ff */
[----:B------:R-:W-:-:S14]  /*0eb0*/  R2UR UR7, R165 ;  /* 0x00000000a50772ca */ /* 0x000fdc00000e0000 */
[----:B------:R-:W2:Y:S01]  /*0ec0*/  LDCU UR7, c[0x0][UR7+0x2b0] ;  /* 0x00005600070777ac */ /* 0x000ea20008000800 */
[----:B------:R-:W-:Y:S01]  /*0ed0*/  NOP ;  /* 0x0000000000007918 */ /* 0x000fe20000000000 */
[----:B------:R-:W-:-:S05]  /*0ee0*/  CS2R.32 R165, SR_CgaSize ;  /* 0x0000000000a57805 */ /* 0x000fca0000008a00 */
[----:B------:R-:W-:-:S05]  /*0ef0*/  IMAD R165, R165, -0xa0, RZ ;  /* 0xffffff60a5a57824 */ /* 0x000fca00078e02ff */
[----:B------:R-:W-:-:S14]  /*0f00*/  R2UR UR6, R165 ;  /* 0x00000000a50672ca */ /* 0x000fdc00000e0000 */
[----:B------:R-:W3:Y:S01]  /*0f10*/  LDCU UR6, c[0x0][UR6+0x2b4] ;  /* 0x00005680060677ac */ /* 0x000ee20008000800 */
[----:B------:R-:W4:Y:S08]  /*0f20*/  S2UR UR4, SR_CTAID.Y ;  /* 0x00000000000479c3 */ /* 0x000f300000002600 */
[----:B------:R-:W3:Y:S01]  /*0f30*/  LDC R9, c[0x0][0xb24] ;  /* 0x0002c900ff097b82 */ /* 0x000ee20000000800 */
[----:B-1----:R-:W-:-:S02]  /*0f40*/  I2FP.F32.U32 R5, UR5 ;  /* 0x0000000500057c45 */ /* 0x002fc40008201000 */
[----:B------:R-:W-:-:S05]  /*0f50*/  CS2R.32 R3, SR_CgaSize ;  /* 0x0000000000037805 */ /* 0x000fca0000008a00 */
[----:B------:R-:W-:-:S06]  /*0f60*/  IMAD R3, R3, -0xa0, RZ ;  /* 0xffffff6003037824 */ /* 0x000fcc00078e02ff */
[----:B------:R-:W1:Y:S01]  /*0f70*/  LDC R3, c[0x0][R3+0x2a0] ;  /* 0x0000a80003037b82 */ /* 0x000e620000000800 */
[----:B------:R-:W-:Y:S01]  /*0f80*/  MOV R165, UR5 ;  /* 0x0000000500a57c02 */ /* 0x000fe20008000f00 */
[----:B--2---:R-:W-:Y:S01]  /*0f90*/  FMUL R5, R5, UR7 ;  /* 0x0000000705057c20 */ /* 0x004fe20008400000 */
[----:B----4-:R-:W-:Y:S02]  /*0fa0*/  I2FP.F32.U32 R4, UR4 ;  /* 0x0000000400047c45 */ /* 0x010fe40008201000 */
[----:B------:R-:W-:-:S05]  /*0fb0*/  CS2R.32 R2, SR_CgaSize ;  /* 0x0000000000027805 */ /* 0x000fca0000008a00 */
[----:B------:R-:W-:-:S06]  /*0fc0*/  IMAD R2, R2, -0xa0, RZ ;  /* 0xffffff6002027824 */ /* 0x000fcc00078e02ff */
[----:B------:R-:W2:Y:S01]  /*0fd0*/  LDC R2, c[0x0][R2+0x2a4] ;  /* 0x0000a90002027b82 */ /* 0x000ea20000000800 */
[----:B------:R-:W4:Y:S01]  /*0fe0*/  F2I.U32.TRUNC.NTZ R154, R5 ;  /* 0x00000005009a7305 */ /* 0x000f22000020f000 */
[----:B------:R-:W-:Y:S01]  /*0ff0*/  MOV R155, UR4 ;  /* 0x00000004009b7c02 */ /* 0x000fe20008000f00 */
[----:B---3--:R-:W-:-:S05]  /*1000*/  FMUL R4, R4, UR6 ;  /* 0x0000000604047c20 */ /* 0x008fca0008400000 */
[----:B------:R-:W-:Y:S01]  /*1010*/  BAR.SYNC.DEFER_BLOCKING 0x0 ;  /* 0x0000000000007b1d */ /* 0x000fe20000010000 */
[----:B------:R-:W-:-:S05]  /*1020*/  ISETP.GE.AND P0, PT, R9, 0x1, PT ;  /* 0x000000010900780c */ /* 0x000fca0003f06270 */
[----:B------:R-:W3:Y:S02]  /*1030*/  F2I.U32.TRUNC.NTZ R143, R4 ;  /* 0x00000004008f7305 */ /* 0x000ee4000020f000 */
[----:B------:R-:W2:Y:S01]  /*1040*/  S2UR UR36, SR_CTAID.Z ;  /* 0x00000000002479c3 */ /* 0x000ea20000002700 */
[----:B----4-:R-:W-:-:S05]  /*1050*/  IADD3 R154, PT, PT, -R154, RZ, RZ ;  /* 0x000000ff9a9a7210 */ /* 0x010fca0007ffe1ff */
[----:B-1----:R-:W-:Y:S01]  /*1060*/  IMAD R154, R3, R154, UR5 ;  /* 0x00000005039a7e24 */ /* 0x002fe2000f8e029a */
[----:B---3--:R-:W-:-:S05]  /*1070*/  IADD3 R143, PT, PT, -R143, RZ, RZ ;  /* 0x000000ff8f8f7210 */ /* 0x008fca0007ffe1ff */
[----:B--2---:R-:W-:Y:S01]  /*1080*/  IMAD R143, R2, R143, UR4 ;  /* 0x00000004028f7e24 */ /* 0x004fe2000f8e028f */
[----:B------:R-:W-:Y:S06]  /*1090*/  @!P0 BRA `(.L_x_16) ;  /* 0x0000000000b88947 */ /* 0x000fec0003800000 */
[----:B------:R-:W1:Y:S01]  /*10a0*/  LDC.64 R4, c[0x0][0xb18] ;  /* 0x0002c600ff047b82 */ /* 0x000e620000000a00 */
[----:B------:R-:W-:-:S07]  /*10b0*/  ISETP.NE.AND P0, PT, R9, 0x1, PT ;  /* 0x000000010900780c */ /* 0x000fce0003f05270 */
[----:B------:R-:W2:Y:S08]  /*10c0*/  LDC R10, c[0x0][0xb0c] ;  /* 0x0002c300ff0a7b82 */ /* 0x000eb00000000800 */
[----:B------:R-:W3:Y:S08]  /*10d0*/  LDC R11, c[0x0][0x370] ;  /* 0x0000dc00ff0b7b82 */ /* 0x000ef00000000800 */
[----:B------:R-:W4:Y:S01]  /*10e0*/  LDC R12, c[0x0][0x374] ;  /* 0x0000dd00ff0c7b82 */ /* 0x000f220000000800 */
[----:B-1----:R-:W-:-:S07]  /*10f0*/  ISETP.NE.AND P1, PT, R4, 0x1, PT ;  /* 0x000000010400780c */ /* 0x002fce0003f25270 */
[----:B------:R-:W3:Y:S01]  /*1100*/  LDC.64 R6, c[0x0][0xb10] ;  /* 0x0002c400ff067b82 */ /* 0x000ee20000000a00 */
[----:B--2---:R-:W-:-:S07]  /*1110*/  ISETP.NE.AND P2, PT, R10, 0x1, PT ;  /* 0x000000010a00780c */ /* 0x004fce0003f45270 */
[----:B------:R-:W1:Y:S08]  /*1120*/  LDC R8, c[0x0][0xb20] ;  /* 0x0002c800ff087b82 */ /* 0x000e700000000800 */
[----:B------:R-:W2:Y:S01]  /*1130*/  LDC.64 R2, c[0x0][0xb28] ;  /* 0x0002ca00ff027b82 */ /* 0x000ea20000000a00 */
[----:B----4-:R-:W-:-:S04]  /*1140*/  IMAD.HI.U32 R13, R12, R5, RZ ;  /* 0x000000050c0d7227 */ /* 0x010fc800078e00ff */
[----:B------:R-:W-:-:S04]  /*1150*/  IMAD.HI.U32 R5, R155, R5, RZ ;  /* 0x000000059b057227 */ /* 0x000fc800078e00ff */
[----:B---3--:R-:W-:-:S04]  /*1160*/  IMAD.HI.U32 R14, R11, R6, RZ ;  /* 0x000000060b0e7227 */ /* 0x008fc800078e00ff */
[----:B------:R-:W-:Y:S01]  /*1170*/  IMAD.HI.U32 R16, R165, R6, RZ ;  /* 0x00000006a5107227 */ /* 0x000fe200078e00ff */
[-C--:B------:R-:W-:Y:S02]  /*1180*/  @P2 SHF.R.U32.HI R11, RZ, R7.reuse, R14 ;  /* 0x00000007ff0b2219 */ /* 0x080fe4000001160e */
[-C--:B-1----:R-:W-:Y:S02]  /*1190*/  @P1 SHF.R.U32.HI R12, RZ, R8.reuse, R13 ;  /* 0x00000008ff0c1219 */ /* 0x082fe4000001160d */
[----:B------:R-:W-:Y:S02]  /*11a0*/  SHF.R.U32.HI R8, RZ, R8, R5 ;  /* 0x00000008ff087219 */ /* 0x000fe40000011605 */
[----:B------:R-:W-:Y:S02]  /*11b0*/  SHF.R.U32.HI R16, RZ, R7, R16 ;  /* 0x00000007ff107219 */ /* 0x000fe40000011610 */
[----:B------:R-:W-:Y:S01]  /*11c0*/  SEL R5, R155, R8, !P1 ;  /* 0x000000089b057207 */ /* 0x000fe20004800000 */
[----:B--2---:R-:W-:Y:S01]  /*11d0*/  IMAD.HI.U32 R14, R12, R2, RZ ;  /* 0x000000020c0e7227 */ /* 0x004fe200078e00ff */
[----:B------:R-:W-:-:S03]  /*11e0*/  SEL R7, R165, R16, !P2 ;  /* 0x00000010a5077207 */ /* 0x000fc60005000000 */
[----:B------:R-:W-:Y:S01]  /*11f0*/  IMAD.HI.U32 R6, R11, R2, RZ ;  /* 0x000000020b067227 */ /* 0x000fe200078e00ff */
[----:B------:R-:W-:-:S04]  /*1200*/  @P0 SHF.R.U32.HI R12, RZ, R3, R14 ;  /* 0x00000003ff0c0219 */ /* 0x000fc8000001160e */
[----:B------:R-:W-:Y:S01]  /*1210*/  @P0 SHF.R.U32.HI R11, RZ, R3, R6 ;  /* 0x00000003ff0b0219 */ /* 0x000fe20000011606 */
[----:B------:R-:W-:-:S04]  /*1220*/  IMAD R12, R12, R9, RZ ;  /* 0x000000090c0c7224 */ /* 0x000fc800078e02ff */
[----:B------:R-:W-:Y:S01]  /*1230*/  IMAD R6, R11, R9, RZ ;  /* 0x000000090b067224 */ /* 0x000fe200078e02ff */
[----:B------:R-:W-:-:S04]  /*1240*/  ISETP.GE.AND P1, PT, R5, R12, PT ;  /* 0x0000000c0500720c */ /* 0x000fc80003f26270 */
[----:B------:R-:W-:Y:S01]  /*1250*/  ISETP.GE.OR P1, PT, R7, R6, P1 ;  /* 0x000000060700720c */ /* 0x000fe20000f26670 */
[----:B------:R-:W-:-:S05]  /*1260*/  IMAD.HI.U32 R6, R5, R2, RZ ;  /* 0x0000000205067227 */ /* 0x000fca00078e00ff */
[----:B------:R-:W-:-:S04]  /*1270*/  SHF.R.U32.HI R6, RZ, R3, R6 ;  /* 0x00000003ff067219 */ /* 0x000fc80000011606 */
[----:B------:R-:W-:-:S03]  /*1280*/  SEL R6, R5, R6, !P0 ;  /* 0x0000000605067207 */ /* 0x000fc60004000000 */
[----:B------:R-:W-:Y:S01]  /*1290*/  @!P1 IMAD.HI.U32 R8, R7, R2, RZ ;  /* 0x0000000207089227 */ /* 0x000fe200078e00ff */
[----:B------:R-:W-:-:S04]  /*12a0*/  IADD3 R2, PT, PT, -R6, RZ, RZ ;  /* 0x000000ff06027210 */ /* 0x000fc80007ffe1ff */
[----:B------:R-:W-:Y:S01]  /*12b0*/  @!P1 SHF.R.U32.HI R8, RZ, R3, R8 ;  /* 0x00000003ff089219 */ /* 0x000fe20000011608 */
[----:B------:R-:W-:-:S03]  /*12c0*/  IMAD R2, R9, R2, R5 ;  /* 0x0000000209027224 */ /* 0x000fc600078e0205 */
[----:B------:R-:W-:Y:S02]  /*12d0*/  @!P1 SEL R3, R7, R8, !P0 ;  /* 0x0000000807039207 */ /* 0x000fe40004000000 */
[----:B------:R-:W-:-:S03]  /*12e0*/  IADD3 R8, PT, PT, -R5, RZ, RZ ;  /* 0x000000ff05087210 */ /* 0x000fc60007ffe1ff */
[--C-:B------:R-:W-:Y:S02]  /*12f0*/  @!P1 IMAD.IADD R6, R6, 0x1, -R3.reuse ;  /* 0x0000000106069824 */ /* 0x100fe400078e0a03 */
[----:B------:R-:W-:Y:S01]  /*1300*/  @!P1 IMAD R3, R2, R11, R3 ;  /* 0x0000000b02039224 */ /* 0x000fe200078e0203 */
[----:B------:R-:W-:Y:S01]  /*1310*/  IADD3 R2, PT, PT, -R7, RZ, RZ ;  /* 0x000000ff07027210 */ /* 0x000fe20007ffe1ff */
[----:B------:R-:W-:Y:S02]  /*1320*/  @!P1 IMAD R5, R6, R9, R7 ;  /* 0x0000000906059224 */ /* 0x000fe400078e0207 */
[----:B------:R-:W-:Y:S02]  /*1330*/  IMAD R8, R4, R8, R155 ;  /* 0x0000000804087224 */ /* 0x000fe400078e029b */
[----:B------:R-:W-:Y:S02]  /*1340*/  @!P1 IMAD.MOV.U32 R7, RZ, RZ, R3 ;  /* 0x000000ffff079224 */ /* 0x000fe400078e0003 */
[----:B------:R-:W-:-:S02]  /*1350*/  IMAD R2, R10, R2, R165 ;  /* 0x000000020a027224 */ /* 0x000fc400078e02a5 */
[----:B------:R-:W-:Y:S02]  /*1360*/  IMAD R155, R5, R4, R8 ;  /* 0x00000004059b7224 */ /* 0x000fe400078e0208 */
[----:B------:R-:W-:Y:S02]  /*1370*/  IMAD R165, R7, R10, R2 ;  /* 0x0000000a07a57224 */ /* 0x000fe400078e0202 */
.L_x_16:
[----:B------:R-:W1:Y:S01]  /*1380*/  LDCU UR4, c[0x0][0xb30] ;  /* 0x00016600ff0477ac */ /* 0x000e620008000800 */
[----:B------:R-:W2:Y:S08]  /*1390*/  S2UR UR37, SR_CgaCtaId ;  /* 0x00000000002579c3 */ /* 0x000eb00000008800 */
[----:B------:R-:W3:Y:S01]  /*13a0*/  LDC R72, c[0x0][0xb24] ;  /* 0x0002c900ff487b82 */ /* 0x000ee20000000800 */
[----:B-1----:R-:W-:-:S09]  /*13b0*/  UISETP.NE.AND UP1, UPT, UR4, 0x1, UPT ;  /* 0x000000010400788c */ /* 0x002fd2000bf25270 */
[----:B--2---:R-:W-:Y:S05]  /*13c0*/  BRA.U UP1, `(.L_x_17) ;  /* 0x0000000101407547 */ /* 0x004fea000b800000 */
[----:B------:R-:W1:Y:S08]  /*13d0*/  LDC.64 R4, c[0x0][0xb10] ;  /* 0x0002c400ff047b82 */ /* 0x000e700000000a00 */
[----:B------:R-:W2:Y:S08]  /*13e0*/  LDC.64 R2, c[0x0][0xb18] ;  /* 0x0002c600ff027b82 */ /* 0x000eb00000000a00 */
[----:B------:R-:W4:Y:S08]  /*13f0*/  LDC R6, c[0x0][0xb20] ;  /* 0x0002c800ff067b82 */ /* 0x000f300000000800 */
[----:B------:R-:W3:Y:S01]  /*1400*/  LDC R8, c[0x0][0xb0c] ;  /* 0x0002c300ff087b82 */ /* 0x000ee20000000800 */
[----:B-1----:R-:W-:-:S05]  /*1410*/  IMAD.HI.U32 R4, R165, R4, RZ ;  /* 0x00000004a5047227 */ /* 0x002fca00078e00ff */
[----:B------:R-:W-:Y:S01]  /*1420*/  SHF.R.U32.HI R4, RZ, R5, R4 ;  /* 0x00000005ff047219 */ /* 0x000fe20000011604 */
[----:B--2---:R-:W-:Y:S01]  /*1430*/  IMAD.HI.U32 R3, R155, R3, RZ ;  /* 0x000000039b037227 */ /* 0x004fe200078e00ff */
[----:B------:R-:W-:-:S04]  /*1440*/  ISETP.NE.AND P0, PT, R2, 0x1, PT ;  /* 0x000000010200780c */ /* 0x000fc80003f05270 */
[----:B----4-:R-:W-:-:S04]  /*1450*/  SHF.R.U32.HI R6, RZ, R6, R3 ;  /* 0x00000006ff067219 */ /* 0x010fc80000011603 */
[----:B------:R-:W-:Y:S02]  /*1460*/  SEL R3, R155, R6, !P0 ;  /* 0x000000069b037207 */ /* 0x000fe40004000000 */
[----:B---3--:R-:W-:-:S04]  /*1470*/  ISETP.NE.AND P1, PT, R8, 0x1, PT ;  /* 0x000000010800780c */ /* 0x008fc80003f25270 */
[----:B------:R-:W-:-:S05]  /*1480*/  SEL R4, R165, R4, !P1 ;  /* 0x00000004a5047207 */ /* 0x000fca0004800000 */
[----:B------:R-:W-:Y:S02]  /*1490*/  IMAD.IADD R5, R3, 0x1, -R4 ;  /* 0x0000000103057824 */ /* 0x000fe400078e0a04 */
[----:B------:R-:W-:Y:S02]  /*14a0*/  IMAD.IADD R3, R4, 0x1, -R3 ;  /* 0x0000000104037824 */ /* 0x000fe400078e0a03 */
[----:B------:R-:W-:Y:S02]  /*14b0*/  IMAD R165, R5, R8, R165 ;  /* 0x0000000805a57224 */ /* 0x000fe400078e02a5 */
[----:B------:R-:W-:-:S07]  /*14c0*/  IMAD R155, R3, R2, R155 ;  /* 0x00000002039b7224 */ /* 0x000fce00078e029b */
.L_x_17:
[----:B------:R-:W-:Y:S01]  /*14d0*/  BAR.SYNC.DEFER_BLOCKING 0x0 ;  /* 0x0000000000007b1d */ /* 0x000fe20000010000 */
[----:B------:R-:W-:Y:S01]  /*14e0*/  UISETP.NE.AND UP1, UPT, UR8, 0x2, UPT ;  /* 0x000000020800788c */ /* 0x000fe2000bf25270 */
[----:B------:R-:W-:Y:S02]  /*14f0*/  ISETP.NE.OR P5, PT, R0, 0x2, !P5 ;  /* 0x000000020000780c */ /* 0x000fe40006fa5670 */
[----:B------:R-:W-:-:S06]  /*1500*/  LOP3.LUT R2, R166, 0x1f, RZ, 0xc0, !PT ;  /* 0x0000001fa6027812 */ /* 0x000fcc00078ec0ff */
[----:B------:R-:W-:Y:S05]  /*1510*/  BRA.U UP1, `(.L_x_18) ;  /* 0x0000001901307547 */ /* 0x000fea000b800000 */
[----:B------:R-:W1:Y:S01]  /*1520*/  LDCU UR13, c[0x0][0x38c] ;  /* 0x00007180ff0d77ac */ /* 0x000e620008000800 */
[----:B------:R-:W2:Y:S01]  /*1530*/  LDC R9, c[0x0][0x370] ;  /* 0x0000dc00ff097b82 */ /* 0x000ea20000000800 */
[----:B------:R-:W-:Y:S01]  /*1540*/  PLOP3.LUT P1, PT, PT, PT, UP2, 0x80, 0x8 ;  /* 0x000000000008781c */ /* 0x000fe20003f2f028 */
[----:B------:R-:W-:Y:S01]  /*1550*/  IMAD.MOV.U32 R15, RZ, RZ, 0x1 ;  /* 0x00000001ff0f7424 */ /* 0x000fe200078e00ff */
[----:B------:R-:W-:Y:S01]  /*1560*/  ISETP.EQ.OR P4, PT, R2, RZ, P5 ;  /* 0x000000ff0200720c */ /* 0x000fe20002f82670 */
[----:B------:R-:W-:Y:S01]  /*1570*/  IMAD.MOV.U32 R14, RZ, RZ, RZ ;  /* 0x000000ffff0e7224 */ /* 0x000fe200078e00ff */
[----:B------:R-:W-:Y:S02]  /*1580*/  PLOP3.LUT P1, PT, P1, PT, PT, 0x8, 0x80 ;  /* 0x000000000080781c */ /* 0x000fe40000f2e170 */
[----:B------:R-:W-:Y:S01]  /*1590*/  CS2R R12, SRZ ;  /* 0x00000000000c7805 */ /* 0x000fe2000001ff00 */
[----:B------:R-:W-:Y:S01]  /*15a0*/  IMAD.MOV.U32 R10, RZ, RZ, 0x1 ;  /* 0x00000001ff0a7424 */ /* 0x000fe200078e00ff */
[----:B------:R-:W4:Y:S01]  /*15b0*/  LDC R0, c[0x0][0x374] ;  /* 0x0000dd00ff007b82 */ /* 0x000f220000000800 */
[----:B------:R-:W2:Y:S01]  /*15c0*/  LDCU.64 UR22, c[0x0][0x348] ;  /* 0x00006900ff1677ac */ /* 0x000ea20008000a00 */
[----:B------:R-:W-:Y:S01]  /*15d0*/  UMOV UR6, URZ ;  /* 0x000000ff00067c82 */ /* 0x000fe20008000000 */
[----:B-1----:R-:W-:-:S04]  /*15e0*/  UIADD3 UR5, UPT, UPT, UR13, 0x3f, URZ ;  /* 0x0000003f0d057890 */ /* 0x002fc8000fffe0ff */
[----:B------:R-:W-:-:S04]  /*15f0*/  USHF.R.S32.HI UR4, URZ, 0x1f, UR5 ;  /* 0x0000001fff047899 */ /* 0x000fc80008011405 */
[----:B------:R-:W-:-:S04]  /*1600*/  ULEA.HI UR4, UR4, UR5, URZ, 0x6 ;  /* 0x0000000504047291 */ /* 0x000fc8000f8f30ff */
[----:B------:R-:W-:Y:S02]  /*1610*/  USHF.R.S32.HI UR15, URZ, 0x6, UR4 ;  /* 0x00000006ff0f7899 */ /* 0x000fe40008011404 */
[----:B------:R-:W-:Y:S02]  /*1620*/  UIADD3 UR4, UPT, UPT, UR13, -0x1, URZ ;  /* 0xffffffff0d047890 */ /* 0x000fe4000fffe0ff */
[----:B------:R-:W-:Y:S02]  /*1630*/  UISETP.LT.U32.AND UP0, UPT, UR15, 0x11, UPT ;  /* 0x000000110f00788c */ /* 0x000fe4000bf01070 */
[----:B------:R-:W-:Y:S02]  /*1640*/  UISETP.GE.U32.AND UP1, UPT, UR4, -0x7f, UPT ;  /* 0xffffff810400788c */ /* 0x000fe4000bf26070 */
[----:B------:R-:W-:Y:S02]  /*1650*/  USEL UR14, UR15, 0x11, UP0 ;  /* 0x000000110f0e7887 */ /* 0x000fe40008000000 */
[----:B------:R-:W-:-:S02]  /*1660*/  UIADD3 UR13, UPT, UPT, UR13, 0x7e, URZ ;  /* 0x0000007e0d0d7890 */ /* 0x000fc4000fffe0ff */
[----:B------:R-:W-:Y:S02]  /*1670*/  UIADD3 UR5, UPT, UPT, UR14, -0x1, URZ ;  /* 0xffffffff0e057890 */ /* 0x000fe4000fffe0ff */
[----:B------:R-:W-:-:S03]  /*1680*/  UIADD3 UR7, UPT, UPT, UR15, -UR14, URZ ;  /* 0x8000000e0f077290 */ /* 0x000fc6000fffe0ff */
[----:B------:R-:W-:-:S04]  /*1690*/  @UP1 UIADD3 UR5, UPT, UPT, UR14, URZ, URZ ;  /* 0x000000ff0e051290 */ /* 0x000fc8000fffe0ff */
[----:B--2---:R-:W-:-:S12]  /*16a0*/  UIADD3 UR5, UPT, UPT, UR5, 0x1, URZ ;  /* 0x0000000105057890 */ /* 0x004fd8000fffe0ff */
.L_x_36:
[----:B------:R-:W-:Y:S01]  /*16b0*/  UISETP.NE.AND UP0, UPT, UR37, URZ, UPT ;  /* 0x000000ff2500728c */ /* 0x000fe2000bf05270 */
[----:B------:R-:W1:Y:S08]  /*16c0*/  S2UR UR37, SR_CgaCtaId ;  /* 0x00000000002579c3 */ /* 0x000e700000008800 */
[----:B------:R-:W-:Y:S05]  /*16d0*/  BRA.U UP0, `(.L_x_19) ;  /* 0x0000000100347547 */ /* 0x000fea000b800000 */
[----:B------:R-:W2:Y:S01]  /*16e0*/  S2R R2, SR_CgaCtaId ;  /* 0x0000000000027919 */ /* 0x000ea20000008800 */
[----:B------:R-:W-:-:S04]  /*16f0*/  MOV R3, 0x400 ;  /* 0x0000040000037802 */ /* 0x000fc80000000f00 */
[----:B--2---:R-:W-:Y:S02]  /*1700*/  LEA R3, R2, R3, 0x18 ;  /* 0x0000000302037211 */ /* 0x004fe400078ec0ff */
[----:B------:R-:W-:-:S03]  /*1710*/  SHF.L.U32 R2, R10, 0x1f, RZ ;  /* 0x0000001f0a027819 */ /* 0x000fc600000006ff */
[----:B------:R-:W-:-:S04]  /*1720*/  IMAD R3, R12, 0x8, R3 ;  /* 0x000000080c037824 */ /* 0x000fc800078e0203 */
[----:B------:R-:W2:Y:S02]  /*1730*/  SYNCS.PHASECHK.TRANS64.TRYWAIT P0, [R3+URZ+0x1a0], R2 ;  /* 0x0001a002030075a7 */ /* 0x000ea400080011ff */
[----:B--2---:R-:W-:Y:S05]  /*1740*/  @!P0 BRA `(.L_x_20) ;  /* 0x00000058008c8947 */ /* 0x004fea0003800000 */
.L_x_109:
[----:B------:R-:W-:Y:S01]  /*1750*/  VIADD R12, R12, 0x1 ;  /* 0x000000010c0c7836 */ /* 0x000fe20000000000 */
[----:B------:R2:W-:Y:S04]  /*1760*/  SYNCS.ARRIVE.TRANS64.A1T0 RZ, [R3+URZ+0x190], RZ ;  /* 0x000190ff03ff79a7 */ /* 0x0005e800081000ff */
[----:B------:R-:W-:-:S04]  /*1770*/  ISETP.NE.AND P0, PT, R12, 0x2, PT ;  /* 0x000000020c00780c */ /* 0x000fc80003f05270 */
[----:B------:R-:W-:Y:S02]  /*1780*/  SEL R12, R12, RZ, P0 ;  /* 0x000000ff0c0c7207 */ /* 0x000fe40000000000 */
[----:B--2---:R-:W-:-:S04]  /*1790*/  SEL R3, RZ, 0x1, P0 ;  /* 0x00000001ff037807 */ /* 0x004fc80000000000 */
[----:B------:R-:W-:-:S07]  /*17a0*/  LOP3.LUT R10, R10, R3, RZ, 0x3c, !PT ;  /* 0x000000030a0a7212 */ /* 0x000fce00078e3cff */
.L_x_19:
[----:B------:R-:W-:Y:S01]  /*17b0*/  UMOV UR4, 0x400 ;  /* 0x0000040000047882 */ /* 0x000fe20000000000 */
[----:B------:R-:W-:Y:S01]  /*17c0*/  SHF.L.U32 R2, R15, 0x1f, RZ ;  /* 0x0000001f0f027819 */ /* 0x000fe200000006ff */
[----:B-1----:R-:W-:Y:S01]  /*17d0*/  ULEA UR4, UR37, UR4, 0x18 ;  /* 0x0000000425047291 */ /* 0x002fe2000f8ec0ff */
[----:B------:R-:W-:Y:S01]  /*17e0*/  R2UR UR35, R165 ;  /* 0x00000000a52372ca */ /* 0x000fe200000e0000 */
[----:B------:R-:W-:Y:S01]  /*17f0*/  UISETP.GE.U32.AND UP0, UPT, UR13, 0x7f, UPT ;  /* 0x0000007f0d00788c */ /* 0x000fe2000bf06070 */
[----:B------:R-:W-:Y:S01]  /*1800*/  R2UR UR11, R155 ;  /* 0x000000009b0b72ca */ /* 0x000fe200000e0000 */
[----:B------:R-:W-:Y:S01]  /*1810*/  ULEA UR8, UR6, UR4, 0x3 ;  /* 0x0000000406087291 */ /* 0x000fe2000f8e18ff */
[----:B------:R-:W-:-:S08]  /*1820*/  UMOV UR24, URZ ;  /* 0x000000ff00187c82 */ /* 0x000fd00008000000 */
[----:B------:R1:W2:Y:S01]  /*1830*/  SYNCS.PHASECHK.TRANS64.TRYWAIT P0, [UR8+0x88], R2 ;  /* 0x00008802ff0075a7 */ /* 0x0002a20008001108 */
[----:B------:R-:W-:Y:S02]  /*1840*/  USHF.L.U32 UR35, UR35, 0x7, URZ ;  /* 0x0000000723237899 */ /* 0x000fe400080006ff */
[----:B------:R-:W-:Y:S01]  /*1850*/  USHF.L.U32 UR11, UR11, 0x6, URZ ;  /* 0x000000060b0b7899 */ /* 0x000fe200080006ff */
[----:B------:R-:W-:Y:S11]  /*1860*/  BRA.U !UP0, `(.L_x_21) ;  /* 0x0000000108a87547 */ /* 0x000ff6000b800000 */
[----:B------:R-:W-:Y:S01]  /*1870*/  UMOV UR16, URZ ;  /* 0x000000ff00107c82 */ /* 0x000fe20008000000 */
[----:B------:R-:W-:-:S05]  /*1880*/  UMOV UR17, UR6 ;  /* 0x0000000600117c82 */ /* 0x000fca0008000000 */
.L_x_26:
[----:B-1----:R-:W-:Y:S01]  /*1890*/  ULEA UR33, UR17, UR4, 0x3 ;  /* 0x0000000411217291 */ /* 0x002fe2000f8e18ff */
[----:B--2---:R-:W-:Y:S01]  /*18a0*/  @!P5 MOV R3, 0x3000 ;  /* 0x000030000003d802 */ /* 0x004fe20000000f00 */
[----:B--2---:R-:W-:Y:S10]  /*18b0*/  @P0 BRA `(.L_x_22) ;  /* 0x00000000000c0947 */ /* 0x004ff40003800000 */
[----:B------:R-:W-:-:S04]  /*18c0*/  SHF.L.U32 R5, R15, 0x1f, RZ ;  /* 0x0000001f0f057819 */ /* 0x000fc800000006ff */
[----:B------:R-:W2:Y:S02]  /*18d0*/  SYNCS.PHASECHK.TRANS64.TRYWAIT P0, [UR33+0x88], R5 ;  /* 0x00008805ff0075a7 */ /* 0x000ea40008001121 */
[----:B--2---:R-:W-:Y:S05]  /*18e0*/  @!P0 BRA `(.L_x_23) ;  /* 0x0000005800388947 */ /* 0x004fea0003800000 */
.L_x_22:
[----:B------:R2:W-:Y:S01]  /*18f0*/  @!P5 SYNCS.ARRIVE.TRANS64 RZ, [UR33], R3 ;  /* 0x00000003ffffd9a7 */ /* 0x0005e20008000021 */
[----:B------:R-:W-:Y:S04]  /*1900*/  BSSY.RECONVERGENT B0, `(.L_x_24) ;  /* 0x0000003000007945 */ /* 0x000fe80003800200 */
[----:B------:R-:W-:Y:S05]  /*1910*/  @P4 BRA `(.L_x_25) ;  /* 0x0000000000044947 */ /* 0x000fea0003800000 */
[----:B------:R-:W-:Y:S05]  /*1920*/  BPT.TRAP 0x1 ;  /* 0x000000040000795c */ /* 0x000fea0000300000 */
.L_x_25:
[----:B------:R-:W-:Y:S05]  /*1930*/  BSYNC.RECONVERGENT B0 ;  /* 0x0000000000007941 */ /* 0x000fea0003800200 */
.L_x_24:
[----:B------:R-:W-:Y:S02]  /*1940*/  UIADD3 UR6, UPT, UPT, UR17, 0x1, URZ ;  /* 0x0000000111067890 */ /* 0x000fe4000fffe0ff */
[----:B------:R-:W-:Y:S02]  /*1950*/  ULEA UR32, UR17, UR4, 0xd ;  /* 0x0000000411207291 */ /* 0x000fe4000f8e68ff */
[----:B------:R-:W-:Y:S02]  /*1960*/  UISETP.NE.AND UP0, UPT, UR6, 0x11, UPT ;  /* 0x000000110600788c */ /* 0x000fe4000bf05270 */
[----:B------:R-:W-:Y:S02]  /*1970*/  UIADD3 UR26, UP1, UPT, UR22, 0x80, URZ ;  /* 0x00000080161a7890 */ /* 0x000fe4000ff3e0ff */
[----:B------:R-:W-:Y:S02]  /*1980*/  USEL UR9, URZ, 0x1, UP0 ;  /* 0x00000001ff097887 */ /* 0x000fe40008000000 */
[----:B------:R-:W-:-:S02]  /*1990*/  USEL UR6, UR6, URZ, UP0 ;  /* 0x000000ff06067287 */ /* 0x000fc40008000000 */
[----:B------:R-:W-:Y:S02]  /*19a0*/  UIADD3 UR20, UP0, UPT, UR22, 0x180, URZ ;  /* 0x0000018016147890 */ /* 0x000fe4000ff1e0ff */
[----:B------:R-:W-:Y:S01]  /*19b0*/  ULEA UR8, UR6, UR4, 0x3 ;  /* 0x0000000406087291 */ /* 0x000fe2000f8e18ff */
[----:B------:R-:W-:Y:S01]  /*19c0*/  LOP3.LUT R15, R15, UR9, RZ, 0x3c, !PT ;  /* 0x000000090f0f7c12 */ /* 0x000fe2000f8e3cff */
[----:B------:R-:W-:Y:S02]  /*19d0*/  USHF.L.U32 UR34, UR16, 0x6, URZ ;  /* 0x0000000610227899 */ /* 0x000fe400080006ff */
[----:B------:R-:W-:Y:S01]  /*19e0*/  UIADD3.X UR27, UPT, UPT, URZ, UR23, URZ, UP1, !UPT ;  /* 0x00000017ff1b7290 */ /* 0x000fe20008ffe4ff */
[----:B-1----:R-:W-:Y:S01]  /*19f0*/  SHF.L.U32 R2, R15, 0x1f, RZ ;  /* 0x0000001f0f027819 */ /* 0x002fe200000006ff */
[----:B------:R-:W-:Y:S02]  /*1a00*/  UIADD3 UR32, UPT, UPT, UR32, 0x4400, URZ ;  /* 0x0000440020207890 */ /* 0x000fe4000fffe0ff */
[----:B------:R-:W-:Y:S01]  /*1a10*/  UIADD3.X UR21, UPT, UPT, URZ, UR23, URZ, UP0, !UPT ;  /* 0x00000017ff157290 */ /* 0x000fe200087fe4ff */
[----:B------:R1:W1:Y:S01]  /*1a20*/  SYNCS.PHASECHK.TRANS64.TRYWAIT P0, [UR8+0x88], R2 ;  /* 0x00008802ff0075a7 */ /* 0x0002620008001108 */
[----:B------:R-:W-:Y:S01]  /*1a30*/  ULEA UR8, UR17, UR4, 0xc ;  /* 0x0000000411087291 */ /* 0x000fe2000f8e60ff */
[----:B------:R-:W-:Y:S01]  /*1a40*/  UMOV UR18, 0x0 ;  /* 0x0000000000127882 */ /* 0x000fe20000000000 */
[----:B------:R-:W-:-:S02]  /*1a50*/  UMOV UR19, 0x10000000 ;  /* 0x1000000000137882 */ /* 0x000fc40000000000 */
[----:B------:R-:W-:Y:S01]  /*1a60*/  UIADD3 UR8, UPT, UPT, UR8, 0x26400, URZ ;  /* 0x0002640008087890 */ /* 0x000fe2000fffe0ff */
[----:B------:R1:W-:Y:S01]  /*1a70*/  UTMALDG.3D [UR32], [UR26], desc[UR18] ;  /* 0x000012201a0075b4 */ /* 0x0003e20008011000 */
[----:B------:R-:W-:Y:S01]  /*1a80*/  UMOV UR12, UR36 ;  /* 0x00000024000c7c82 */ /* 0x000fe20008000000 */
[----:B------:R-:W-:Y:S01]  /*1a90*/  UMOV UR9, UR33 ;  /* 0x0000002100097c82 */ /* 0x000fe20008000000 */
[----:B------:R-:W-:Y:S01]  /*1aa0*/  UMOV UR10, UR34 ;  /* 0x00000022000a7c82 */ /* 0x000fe20008000000 */
[----:B------:R-:W-:Y:S01]  /*1ab0*/  UIADD3 UR16, UPT, UPT, UR16, 0x1, URZ ;  /* 0x0000000110107890 */ /* 0x000fe2000fffe0ff */
[----:B------:R-:W-:Y:S01]  /*1ac0*/  UMOV UR24, UR5 ;  /* 0x0000000500187c82 */ /* 0x000fe20008000000 */
[----:B------:R-:W-:Y:S02]  /*1ad0*/  UMOV UR17, UR6 ;  /* 0x0000000600117c82 */ /* 0x000fe40008000000 */
[----:B------:R1:W-:Y:S01]  /*1ae0*/  UTMALDG.3D [UR8], [UR20], desc[UR18] ;  /* 0x00001208140075b4 */ /* 0x0003e20008011000 */
[----:B------:R-:W-:-:S09]  /*1af0*/  UISETP.NE.AND UP0, UPT, UR16, UR5, UPT ;  /* 0x000000051000728c */ /* 0x000fd2000bf05270 */
[----:B------:R-:W-:Y:S05]  /*1b00*/  BRA.U UP0, `(.L_x_26) ;  /* 0xfffffffd00607547 */ /* 0x000fea000b83ffff */
.L_x_21:
[----:B-1----:R-:W-:Y:S01]  /*1b10*/  ULEA UR8, UR6, UR4, 0x3 ;  /* 0x0000000406087291 */ /* 0x002fe2000f8e18ff */
[----:B------:R-:W-:Y:S01]  /*1b20*/  SHF.L.U32 R2, R15, 0x1f, RZ ;  /* 0x0000001f0f027819 */ /* 0x000fe200000006ff */
[----:B------:R-:W-:Y:S01]  /*1b30*/  @!P1 SYNCS.ARRIVE.TRANS64.A1T0 RZ, [UR4+0x128], RZ ;  /* 0x000128ffffff99a7 */ /* 0x000fe20008100004 */
[----:B------:R-:W-:-:S06]  /*1b40*/  UISETP.GT.AND UP0, UPT, UR15, UR14, UPT ;  /* 0x0000000e0f00728c */ /* 0x000fcc000bf04270 */
[----:B--2---:R1:W2:Y:S03]  /*1b50*/  SYNCS.PHASECHK.TRANS64.TRYWAIT P0, [UR8+0x88], R2 ;  /* 0x00008802ff0075a7 */ /* 0x0042a60008001108 */
[----:B------:R-:W-:Y:S05]  /*1b60*/  BRA.U !UP0, `(.L_x_27) ;  /* 0x0000000108ac7547 */ /* 0x000fea000b800000 */
[----:B------:R-:W-:Y:S01]  /*1b70*/  UIADD3 UR21, UPT, UPT, UR7, UR24, URZ ;  /* 0x0000001807157290 */ /* 0x000fe2000fffe0ff */
[----:B------:R-:W-:-:S11]  /*1b80*/  UMOV UR25, UR6 ;  /* 0x0000000600197c82 */ /* 0x000fd60008000000 */
.L_x_32:
[----:B-1----:R-:W-:Y:S01]  /*1b90*/  ULEA UR17, UR25, UR4, 0x3 ;  /* 0x0000000419117291 */ /* 0x002fe2000f8e18ff */
[----:B--2---:R-:W-:Y:S01]  /*1ba0*/  @!P5 MOV R3, 0x3000 ;  /* 0x000030000003d802 */ /* 0x004fe20000000f00 */
[----:B--2---:R-:W-:Y:S10]  /*1bb0*/  @P0 BRA `(.L_x_28) ;  /* 0x00000000000c0947 */ /* 0x004ff40003800000 */
[----:B------:R-:W-:-:S04]  /*1bc0*/  SHF.L.U32 R5, R15, 0x1f, RZ ;  /* 0x0000001f0f057819 */ /* 0x000fc800000006ff */
[----:B------:R-:W2:Y:S02]  /*1bd0*/  SYNCS.PHASECHK.TRANS64.TRYWAIT P0, [UR17+0x88], R5 ;  /* 0x00008805ff0075a7 */ /* 0x000ea40008001111 */
[----:B--2---:R-:W-:Y:S05]  /*1be0*/  @!P0 BRA `(.L_x_29) ;  /* 0x0000005400908947 */ /* 0x004fea0003800000 */
.L_x_28:
[----:B------:R2:W-:Y:S01]  /*1bf0*/  @!P5 SYNCS.ARRIVE.TRANS64 RZ, [UR17], R3 ;  /* 0x00000003ffffd9a7 */ /* 0x0005e20008000011 */
[----:B------:R-:W-:Y:S04]  /*1c00*/  BSSY.RECONVERGENT B0, `(.L_x_30) ;  /* 0x0000003000007945 */ /* 0x000fe80003800200 */
[----:B------:R-:W-:Y:S05]  /*1c10*/  @P4 BRA `(.L_x_31) ;  /* 0x0000000000044947 */ /* 0x000fea0003800000 */
[----:B------:R-:W-:Y:S05]  /*1c20*/  BPT.TRAP 0x1 ;  /* 0x000000040000795c */ /* 0x000fea0000300000 */
.L_x_31:
[----:B------:R-:W-:Y:S05]  /*1c30*/  BSYNC.RECONVERGENT B0 ;  /* 0x0000000000007941 */ /* 0x000fea0003800200 */
.L_x_30:
        /* <DEDUP_REMOVED lines=10> */
[----:B------:R-:W-:Y:S01]  /*1ce0*/  UIADD3 UR16, UPT, UPT, UR16, 0x4400, URZ ;  /* 0x0000440010107890 */ /* 0x000fe2000fffe0ff */
[----:B-1----:R-:W-:Y:S01]  /*1cf0*/  SHF.L.U32 R2, R15, 0x1f, RZ ;  /* 0x0000001f0f027819 */ /* 0x002fe200000006ff */
[----:B------:R-:W-:Y:S02]  /*1d00*/  UIADD3.X UR31, UPT, UPT, URZ, UR23, URZ, UP1, !UPT ;  /* 0x00000017ff1f7290 */ /* 0x000fe40008ffe4ff */
[----:B------:R-:W-:Y:S01]  /*1d10*/  UIADD3.X UR29, UPT, UPT, URZ, UR23, URZ, UP0, !UPT ;  /* 0x00000017ff1d7290 */ /* 0x000fe200087fe4ff */
[----:B------:R1:W1:Y:S01]  /*1d20*/  SYNCS.PHASECHK.TRANS64.TRYWAIT P0, [UR8+0x88], R2 ;  /* 0x00008802ff0075a7 */ /* 0x0002620008001108 */
[----:B------:R-:W-:Y:S01]  /*1d30*/  ULEA UR8, UR25, UR4, 0xc ;  /* 0x0000000419087291 */ /* 0x000fe2000f8e60ff */
[----:B------:R-:W-:Y:S01]  /*1d40*/  UMOV UR26, 0x0 ;  /* 0x00000000001a7882 */ /* 0x000fe20000000000 */
[----:B------:R-:W-:-:S02]  /*1d50*/  UMOV UR27, 0x10000000 ;  /* 0x10000000001b7882 */ /* 0x000fc40000000000 */
[----:B------:R-:W-:Y:S01]  /*1d60*/  UIADD3 UR8, UPT, UPT, UR8, 0x26400, URZ ;  /* 0x0002640008087890 */ /* 0x000fe2000fffe0ff */
[----:B------:R-:W-:Y:S01]  /*1d70*/  UMOV UR19, UR35 ;  /* 0x0000002300137c82 */ /* 0x000fe20008000000 */
[----:B------:R-:W-:Y:S01]  /*1d80*/  UMOV UR20, UR36 ;  /* 0x0000002400147c82 */ /* 0x000fe20008000000 */
[----:B------:R-:W-:Y:S01]  /*1d90*/  UMOV UR12, UR36 ;  /* 0x00000024000c7c82 */ /* 0x000fe20008000000 */
[----:B------:R-:W-:Y:S01]  /*1da0*/  UMOV UR9, UR17 ;  /* 0x0000001100097c82 */ /* 0x000fe20008000000 */
[----:B------:R-:W-:Y:S01]  /*1db0*/  UMOV UR10, UR18 ;  /* 0x00000012000a7c82 */ /* 0x000fe20008000000 */
[----:B------:R1:W-:Y:S01]  /*1dc0*/  UTMALDG.3D [UR16], [UR30], desc[UR26] ;  /* 0x00001a101e0075b4 */ /* 0x0003e20008011000 */
[----:B------:R-:W-:Y:S01]  /*1dd0*/  UIADD3 UR24, UPT, UPT, UR24, 0x1, URZ ;  /* 0x0000000118187890 */ /* 0x000fe2000fffe0ff */
[----:B------:R-:W-:-:S03]  /*1de0*/  UMOV UR25, UR6 ;  /* 0x0000000600197c82 */ /* 0x000fc60008000000 */
[----:B------:R-:W-:Y:S01]  /*1df0*/  UISETP.NE.AND UP0, UPT, UR24, UR21, UPT ;  /* 0x000000151800728c */ /* 0x000fe2000bf05270 */
[----:B------:R1:W-:Y:S08]  /*1e00*/  UTMALDG.3D [UR8], [UR28], desc[UR26] ;  /* 0x00001a081c0075b4 */ /* 0x0003f00008011000 */
[----:B------:R-:W-:Y:S05]  /*1e10*/  BRA.U UP0, `(.L_x_32) ;  /* 0xfffffffd005c7547 */ /* 0x000fea000b83ffff */
.L_x_27:
[C---:B-1----:R-:W-:Y:S01]  /*1e20*/  LEA R2, R14.reuse, UR4, 0x3 ;  /* 0x000000040e027c11 */ /* 0x042fe2000f8e18ff */
[----:B------:R-:W-:Y:S01]  /*1e30*/  NOP ;  /* 0x0000000000007918 */ /* 0x000fe20000000000 */
[----:B--2---:R-:W-:Y:S02]  /*1e40*/  SHF.L.U32 R3, R13, 0x1f, RZ ;  /* 0x0000001f0d037819 */ /* 0x004fe400000006ff */
[----:B------:R-:W-:Y:S02]  /*1e50*/  LEA R4, R14, UR4, 0x4 ;  /* 0x000000040e047c11 */ /* 0x000fe4000f8e20ff */
[----:B------:R-:W1:Y:S02]  /*1e60*/  SYNCS.PHASECHK.TRANS64.TRYWAIT P0, [R2+URZ+0x130], R3 ;  /* 0x00013003020075a7 */ /* 0x000e6400080011ff */
[----:B-1----:R-:W-:Y:S05]  /*1e70*/  @!P0 BRA `(.L_x_33) ;  /* 0x0000005400048947 */ /* 0x002fea0003800000 */
.L_x_112:
[----:B------:R-:W2:Y:S01]  /*1e80*/  LDS.128 R4, [R4+0x1c0] ;  /* 0x0001c00004047984 */ /* 0x000ea20000000c00 */
[----:B---3--:R-:W-:Y:S01]  /*1e90*/  ISETP.GE.AND P0, PT, R72, 0x1, PT ;  /* 0x000000014800780c */ /* 0x008fe20003f06270 */
[----:B-1----:R-:W-:Y:S01]  /*1ea0*/  VIADD R2, R2, 0x140 ;  /* 0x0000014002027836 */ /* 0x002fe20000000000 */
[----:B------:R-:W-:Y:S01]  /*1eb0*/  @!PT LDS RZ, [RZ] ;  /* 0x00000000fffff984 */ /* 0x000fe20000000800 */
[----:B------:R-:W-:Y:S01]  /*1ec0*/  @!PT LDS RZ, [RZ] ;  /* 0x00000000fffff984 */ /* 0x000fe20000000800 */
[----:B------:R-:W-:Y:S01]  /*1ed0*/  @!PT LDS RZ, [RZ] ;  /* 0x00000000fffff984 */ /* 0x000fe20000000800 */
[----:B------:R-:W-:Y:S01]  /*1ee0*/  @!PT LDS RZ, [RZ] ;  /* 0x00000000fffff984 */ /* 0x000fe20000000800 */
[----:B------:R1:W-:Y:S06]  /*1ef0*/  MEMBAR.ALL.CTA ;  /* 0x0000000000007992 */ /* 0x0003ec0000008000 */
[----:B-1----:R-:W1:Y:S01]  /*1f00*/  FENCE.VIEW.ASYNC.S ;  /* 0x00000000000073c6 */ /* 0x002e620000000000 */
[----:B------:R-:W-:-:S04]  /*1f10*/  PRMT R2, RZ, 0x654, R2 ;  /* 0x00000654ff027816 */ /* 0x000fc80000000002 */
[----:B-1----:R1:W-:Y:S01]  /*1f20*/  SYNCS.ARRIVE.TRANS64.RED.A1T0 RZ, [R2+URZ], RZ ;  /* 0x000000ff02ff79a7 */ /* 0x0023e200081004ff */
[----:B--2---:R-:W-:-:S13]  /*1f30*/  LOP3.LUT P2, RZ, R6, 0x1, RZ, 0xc0, !PT ;  /* 0x0000000106ff7812 */ /* 0x004fda000784c0ff */
[----:B------:R-:W-:Y:S01]  /*1f40*/  @P2 SHF.R.U32.HI R3, RZ, 0x10, R5 ;  /* 0x00000010ff032819 */ /* 0x000fe20000011605 */
[----:B------:R-:W-:Y:S01]  /*1f50*/  VOTEU.ANY UP0, P2 ;  /* 0x0000000000ff7886 */ /* 0x000fe20001000100 */
[----:B------:R-:W-:Y:S02]  /*1f60*/  @P2 MOV R11, R4 ;  /* 0x00000004000b2202 */ /* 0x000fe40000000f00 */
[----:B------:R-:W-:Y:S02]  /*1f70*/  @P2 R2UR.BROADCAST UR8, R3 ;  /* 0x00000000030822ca */ /* 0x000fe400008e0000 */
[----:B------:R-:W-:-:S11]  /*1f80*/  @P2 LOP3.LUT R8, R5, 0xffff, RZ, 0xc0, !PT ;  /* 0x0000ffff05082812 */ /* 0x000fd600078ec0ff */
[----:B------:R-:W-:Y:S01]  /*1f90*/  @UP0 UMOV UR36, UR8 ;  /* 0x0000000800240c82 */ /* 0x000fe20008000000 */
[----:B-1----:R-:W-:Y:S05]  /*1fa0*/  @!P0 BRA `(.L_x_34) ;  /* 0x0000000000b88947 */ /* 0x002fea0003800000 */
[----:B------:R-:W4:Y:S01]  /*1fb0*/  LDC.64 R4, c[0x0][0xb18] ;  /* 0x0002c600ff047b82 */ /* 0x000f220000000a00 */
[----:B------:R-:W-:-:S07]  /*1fc0*/  ISETP.NE.AND P3, PT, R72, 0x1, PT ;  /* 0x000000014800780c */ /* 0x000fce0003f65270 */
[----:B------:R-:W1:Y:S08]  /*1fd0*/  LDC.64 R6, c[0x0][0xb10] ;  /* 0x0002c400ff067b82 */ /* 0x000e700000000a00 */
[----:B------:R-:W2:Y:S08]  /*1fe0*/  LDC R16, c[0x0][0xb20] ;  /* 0x0002c800ff107b82 */ /* 0x000eb00000000800 */
[----:B------:R-:W3:Y:S01]  /*1ff0*/  LDC R18, c[0x0][0xb0c] ;  /* 0x0002c300ff127b82 */ /* 0x000ee20000000800 */
[----:B----4-:R-:W-:Y:S01]  /*2000*/  IMAD.HI.U32 R17, R0, R5, RZ ;  /* 0x0000000500117227 */ /* 0x010fe200078e00ff */
[----:B------:R-:W-:-:S03]  /*2010*/  ISETP.NE.AND P0, PT, R4, 0x1, PT ;  /* 0x000000010400780c */ /* 0x000fc60003f05270 */
[----:B------:R-:W-:-:S03]  /*2020*/  IMAD.HI.U32 R5, R8, R5, RZ ;  /* 0x0000000508057227 */ /* 0x000fc600078e00ff */
[----:B------:R-:W4:Y:S01]  /*2030*/  LDC.64 R2, c[0x0][0xb28] ;  /* 0x0002ca00ff027b82 */ /* 0x000f220000000a00 */
[----:B-1----:R-:W-:-:S04]  /*2040*/  IMAD.HI.U32 R20, R9, R6, RZ ;  /* 0x0000000609147227 */ /* 0x002fc800078e00ff */
[----:B------:R-:W-:Y:S01]  /*2050*/  IMAD.HI.U32 R22, R11, R6, RZ ;  /* 0x000000060b167227 */ /* 0x000fe200078e00ff */
[----:B------:R-:W-:Y:S02]  /*2060*/  SHF.R.U32.HI R20, RZ, R7, R20 ;  /* 0x00000007ff147219 */ /* 0x000fe40000011614 */
[-C--:B--2---:R-:W-:Y:S02]  /*2070*/  SHF.R.U32.HI R17, RZ, R16.reuse, R17 ;  /* 0x00000010ff117219 */ /* 0x084fe40000011611 */
[----:B------:R-:W-:Y:S02]  /*2080*/  SHF.R.U32.HI R5, RZ, R16, R5 ;  /* 0x00000010ff057219 */ /* 0x000fe40000011605 */
[----:B------:R-:W-:Y:S02]  /*2090*/  SEL R17, R0, R17, !P0 ;  /* 0x0000001100117207 */ /* 0x000fe40004000000 */
[----:B------:R-:W-:Y:S02]  /*20a0*/  SHF.R.U32.HI R22, RZ, R7, R22 ;  /* 0x00000007ff167219 */ /* 0x000fe40000011616 */
[----:B---3--:R-:W-:-:S02]  /*20b0*/  ISETP.NE.AND P1, PT, R18, 0x1, PT ;  /* 0x000000011200780c */ /* 0x008fc40003f25270 */
[----:B------:R-:W-:Y:S02]  /*20c0*/  SEL R5, R8, R5, !P0 ;  /* 0x0000000508057207 */ /* 0x000fe40004000000 */
[----:B------:R-:W-:Y:S02]  /*20d0*/  SEL R19, R9, R20, !P1 ;  /* 0x0000001409137207 */ /* 0x000fe40004800000 */
[----:B------:R-:W-:Y:S01]  /*20e0*/  SEL R7, R11, R22, !P1 ;  /* 0x000000160b077207 */ /* 0x000fe20004800000 */
[----:B----4-:R-:W-:-:S04]  /*20f0*/  IMAD.HI.U32 R20, R17, R2, RZ ;  /* 0x0000000211147227 */ /* 0x010fc800078e00ff */
[----:B------:R-:W-:Y:S01]  /*2100*/  IMAD.HI.U32 R6, R19, R2, RZ ;  /* 0x0000000213067227 */ /* 0x000fe200078e00ff */
[----:B------:R-:W-:-:S04]  /*2110*/  @P3 SHF.R.U32.HI R17, RZ, R3, R20 ;  /* 0x00000003ff113219 */ /* 0x000fc80000011614 */
[----:B------:R-:W-:Y:S01]  /*2120*/  @P3 SHF.R.U32.HI R19, RZ, R3, R6 ;  /* 0x00000003ff133219 */ /* 0x000fe20000011606 */
[----:B------:R-:W-:-:S04]  /*2130*/  IMAD R17, R72, R17, RZ ;  /* 0x0000001148117224 */ /* 0x000fc800078e02ff */
[----:B------:R-:W-:Y:S01]  /*2140*/  IMAD R6, R72, R19, RZ ;  /* 0x0000001348067224 */ /* 0x000fe200078e02ff */
[C---:B------:R-:W-:Y:S02]  /*2150*/  ISETP.GE.AND P0, PT, R5.reuse, R17, PT ;  /* 0x000000110500720c */ /* 0x040fe40003f06270 */
[----:B------:R-:W-:Y:S02]  /*2160*/  IADD3 R17, PT, PT, -R5, RZ, RZ ;  /* 0x000000ff05117210 */ /* 0x000fe40007ffe1ff */
[----:B------:R-:W-:Y:S01]  /*2170*/  ISETP.GE.OR P0, PT, R7, R6, P0 ;  /* 0x000000060700720c */ /* 0x000fe20000706670 */
[----:B------:R-:W-:-:S04]  /*2180*/  IMAD.HI.U32 R6, R5, R2, RZ ;  /* 0x0000000205067227 */ /* 0x000fc800078e00ff */
[----:B------:R-:W-:Y:S01]  /*2190*/  IMAD R8, R4, R17, R8 ;  /* 0x0000001104087224 */ /* 0x000fe200078e0208 */
[----:B------:R-:W-:-:S04]  /*21a0*/  SHF.R.U32.HI R6, RZ, R3, R6 ;  /* 0x00000003ff067219 */ /* 0x000fc80000011606 */
[----:B------:R-:W-:-:S03]  /*21b0*/  SEL R6, R5, R6, !P3 ;  /* 0x0000000605067207 */ /* 0x000fc60005800000 */
[----:B------:R-:W-:-:S04]  /*21c0*/  @!P0 IMAD.HI.U32 R16, R7, R2, RZ ;  /* 0x0000000207108227 */ /* 0x000fc800078e00ff */
[----:B------:R-:W-:Y:S01]  /*21d0*/  IMAD.MOV R2, RZ, RZ, -R6 ;  /* 0x000000ffff027224 */ /* 0x000fe200078e0a06 */
[----:B------:R-:W-:-:S03]  /*21e0*/  @!P0 SHF.R.U32.HI R16, RZ, R3, R16 ;  /* 0x00000003ff108219 */ /* 0x000fc60000011610 */
[----:B------:R-:W-:Y:S01]  /*21f0*/  IMAD R2, R72, R2, R5 ;  /* 0x0000000248027224 */ /* 0x000fe200078e0205 */
[----:B------:R-:W-:-:S05]  /*2200*/  @!P0 SEL R3, R7, R16, !P3 ;  /* 0x0000001007038207 */ /* 0x000fca0005800000 */
[--C-:B------:R-:W-:Y:S02]  /*2210*/  @!P0 IMAD.IADD R6, R6, 0x1, -R3.reuse ;  /* 0x0000000106068824 */ /* 0x100fe400078e0a03 */
[----:B------:R-:W-:Y:S01]  /*2220*/  @!P0 IMAD R3, R2, R19, R3 ;  /* 0x0000001302038224 */ /* 0x000fe200078e0203 */
[----:B------:R-:W-:Y:S01]  /*2230*/  IADD3 R2, PT, PT, -R7, RZ, RZ ;  /* 0x000000ff07027210 */ /* 0x000fe20007ffe1ff */
[----:B------:R-:W-:Y:S02]  /*2240*/  @!P0 IMAD R5, R72, R6, R7 ;  /* 0x0000000648058224 */ /* 0x000fe400078e0207 */
[----:B------:R-:W-:Y:S02]  /*2250*/  @!P0 IMAD.MOV.U32 R7, RZ, RZ, R3 ;  /* 0x000000ffff078224 */ /* 0x000fe400078e0003 */
[----:B------:R-:W-:Y:S02]  /*2260*/  IMAD R2, R18, R2, R11 ;  /* 0x0000000212027224 */ /* 0x000fe400078e020b */
[----:B------:R-:W-:-:S02]  /*2270*/  IMAD R8, R5, R4, R8 ;  /* 0x0000000405087224 */ /* 0x000fc400078e0208 */
[----:B------:R-:W-:Y:S02]  /*2280*/  IMAD R11, R7, R18, R2 ;  /* 0x00000012070b7224 */ /* 0x000fe400078e0202 */
.L_x_34:
[----:B------:R-:W1:Y:S02]  /*2290*/  LDCU UR8, c[0x0][0xb30] ;  /* 0x00016600ff0877ac */ /* 0x000e640008000800 */
[----:B-1----:R-:W-:-:S09]  /*22a0*/  UISETP.NE.AND UP0, UPT, UR8, 0x1, UPT ;  /* 0x000000010800788c */ /* 0x002fd2000bf05270 */
[----:B------:R-:W-:Y:S05]  /*22b0*/  BRA.U UP0, `(.L_x_35) ;  /* 0x0000000100407547 */ /* 0x000fea000b800000 */
[----:B------:R-:W1:Y:S08]  /*22c0*/  LDC.64 R4, c[0x0][0xb10] ;  /* 0x0002c400ff047b82 */ /* 0x000e700000000a00 */
[----:B------:R-:W2:Y:S08]  /*22d0*/  LDC.64 R2, c[0x0][0xb18] ;  /* 0x0002c600ff027b82 */ /* 0x000eb00000000a00 */
[----:B------:R-:W3:Y:S08]  /*22e0*/  LDC R6, c[0x0][0xb20] ;  /* 0x0002c800ff067b82 */ /* 0x000ef00000000800 */
[----:B------:R-:W4:Y:S01]  /*22f0*/  LDC R16, c[0x0][0xb0c] ;  /* 0x0002c300ff107b82 */ /* 0x000f220000000800 */
[----:B-1----:R-:W-:-:S05]  /*2300*/  IMAD.HI.U32 R4, R11, R4, RZ ;  /* 0x000000040b047227 */ /* 0x002fca00078e00ff */
[----:B------:R-:W-:Y:S01]  /*2310*/  SHF.R.U32.HI R4, RZ, R5, R4 ;  /* 0x00000005ff047219 */ /* 0x000fe20000011604 */
[----:B--2---:R-:W-:Y:S01]  /*2320*/  IMAD.HI.U32 R3, R8, R3, RZ ;  /* 0x0000000308037227 */ /* 0x004fe200078e00ff */
[----:B------:R-:W-:-:S04]  /*2330*/  ISETP.NE.AND P0, PT, R2, 0x1, PT ;  /* 0x000000010200780c */ /* 0x000fc80003f05270 */
[----:B---3--:R-:W-:-:S04]  /*2340*/  SHF.R.U32.HI R3, RZ, R6, R3 ;  /* 0x00000006ff037219 */ /* 0x008fc80000011603 */
[----:B------:R-:W-:Y:S02]  /*2350*/  SEL R3, R8, R3, !P0 ;  /* 0x0000000308037207 */ /* 0x000fe40004000000 */
[----:B----4-:R-:W-:-:S04]  /*2360*/  ISETP.NE.AND P1, PT, R16, 0x1, PT ;  /* 0x000000011000780c */ /* 0x010fc80003f25270 */
[----:B------:R-:W-:-:S05]  /*2370*/  SEL R4, R11, R4, !P1 ;  /* 0x000000040b047207 */ /* 0x000fca0004800000 */
[----:B------:R-:W-:Y:S02]  /*2380*/  IMAD.IADD R5, R3, 0x1, -R4 ;  /* 0x0000000103057824 */ /* 0x000fe400078e0a04 */
[----:B------:R-:W-:Y:S02]  /*2390*/  IMAD.IADD R3, R4, 0x1, -R3 ;  /* 0x0000000104037824 */ /* 0x000fe400078e0a03 */
[----:B------:R-:W-:Y:S02]  /*23a0*/  IMAD R11, R5, R16, R11 ;  /* 0x00000010050b7224 */ /* 0x000fe400078e020b */
[----:B------:R-:W-:-:S07]  /*23b0*/  IMAD R8, R3, R2, R8 ;  /* 0x0000000203087224 */ /* 0x000fce00078e0208 */
.L_x_35:
[----:B------:R-:W-:Y:S01]  /*23c0*/  VIADD R14, R14, 0x1 ;  /* 0x000000010e0e7836 */ /* 0x000fe20000000000 */
[----:B------:R-:W-:Y:S01]  /*23d0*/  PLOP3.LUT P1, PT, PT, PT, PT, 0x80, 0x8 ;  /* 0x000000000008781c */ /* 0x000fe20003f2f070 */
[----:B------:R-:W-:Y:S02]  /*23e0*/  IMAD.IADD R165, R11, 0x1, R154 ;  /* 0x000000010ba57824 */ /* 0x000fe400078e029a */
[----:B------:R-:W-:Y:S01]  /*23f0*/  IMAD.IADD R155, R8, 0x1, R143 ;  /* 0x00000001089b7824 */ /* 0x000fe200078e028f */
[----:B------:R-:W-:-:S04]  /*2400*/  ISETP.NE.AND P0, PT, R14, 0x2, PT ;  /* 0x000000020e00780c */ /* 0x000fc80003f05270 */
[----:B------:R-:W-:Y:S02]  /*2410*/  SEL R2, RZ, 0x1, P0 ;  /* 0x00000001ff027807 */ /* 0x000fe40000000000 */
[----:B------:R-:W-:Y:S02]  /*2420*/  SEL R14, R14, RZ, P0 ;  /* 0x000000ff0e0e7207 */ /* 0x000fe40000000000 */
[----:B------:R-:W-:Y:S01]  /*2430*/  LOP3.LUT R13, R13, R2, RZ, 0x3c, !PT ;  /* 0x000000020d0d7212 */ /* 0x000fe200078e3cff */
[----:B------:R-:W-:Y:S06]  /*2440*/  @P2 BRA `(.L_x_36) ;  /* 0xfffffff000982947 */ /* 0x000fec000383ffff */
[----:B------:R-:W-:Y:S01]  /*2450*/  UIADD3 UR4, UPT, UPT, UR4, 0x88, URZ ;  /* 0x0000008804047890 */ /* 0x000fe2000fffe0ff */
[----:B------:R-:W-:-:S03]  /*2460*/  SHF.L.U32 R3, R15, 0x1f, RZ ;  /* 0x0000001f0f037819 */ /* 0x000fc600000006ff */
[----:B------:R-:W-:-:S09]  /*2470*/  ULEA UR5, UR6, UR4, 0x3 ;  /* 0x0000000406057291 */ /* 0x000fd2000f8e18ff */
[----:B------:R-:W1:Y:S02]  /*2480*/  SYNCS.PHASECHK.TRANS64.TRYWAIT P0, [UR5], R3 ;  /* 0x00000003ff0075a7 */ /* 0x000e640008001105 */
[----:B-1----:R-:W-:Y:S05]  /*2490*/  @!P0 BRA `(.L_x_37) ;  /* 0x0000004c00908947 */ /* 0x002fea0003800000 */
.L_x_114:
[----:B------:R-:W-:-:S04]  /*24a0*/  UIADD3 UR6, UPT, UPT, UR6, 0x1, URZ ;  /* 0x0000000106067890 */ /* 0x000fc8000fffe0ff */
[----:B------:R-:W-:-:S04]  /*24b0*/  UISETP.NE.AND UP0, UPT, UR6, 0x11, UPT ;  /* 0x000000110600788c */ /* 0x000fc8000bf05270 */
[----:B------:R-:W-:Y:S02]  /*24c0*/  USEL UR7, URZ, 0x1, UP0 ;  /* 0x00000001ff077887 */ /* 0x000fe40008000000 */
[----:B------:R-:W-:-:S04]  /*24d0*/  USEL UR6, UR6, URZ, UP0 ;  /* 0x000000ff06067287 */ /* 0x000fc80008000000 */
[----:B------:R-:W-:Y:S01]  /*24e0*/  ULEA UR5, UR6, UR4, 0x3 ;  /* 0x0000000406057291 */ /* 0x000fe2000f8e18ff */
[----:B------:R-:W-:-:S04]  /*24f0*/  LOP3.LUT R2, R15, UR7, RZ, 0x3c, !PT ;  /* 0x000000070f027c12 */ /* 0x000fc8000f8e3cff */
[----:B-1----:R-:W-:-:S04]  /*2500*/  SHF.L.U32 R3, R2, 0x1f, RZ ;  /* 0x0000001f02037819 */ /* 0x002fc800000006ff */
[----:B------:R-:W1:Y:S02]  /*2510*/  SYNCS.PHASECHK.TRANS64.TRYWAIT P0, [UR5], R3 ;  /* 0x00000003ff0075a7 */ /* 0x000e640008001105 */
[----:B-1----:R-:W-:Y:S05]  /*2520*/  @!P0 BRA `(.L_x_38) ;  /* 0x0000004c00848947 */ /* 0x002fea0003800000 */
.L_x_116:
        /* <DEDUP_REMOVED lines=9> */
.L_x_118:
        /* <DEDUP_REMOVED lines=9> */
.L_x_120:
        /* <DEDUP_REMOVED lines=9> */
.L_x_122:
        /* <DEDUP_REMOVED lines=9> */
.L_x_124:
        /* <DEDUP_REMOVED lines=9> */
.L_x_126:
        /* <DEDUP_REMOVED lines=9> */
.L_x_128:
        /* <DEDUP_REMOVED lines=9> */
.L_x_130:
        /* <DEDUP_REMOVED lines=9> */
.L_x_132:
        /* <DEDUP_REMOVED lines=9> */
.L_x_134:
        /* <DEDUP_REMOVED lines=9> */
.L_x_136:
        /* <DEDUP_REMOVED lines=9> */
.L_x_138:
        /* <DEDUP_REMOVED lines=9> */
.L_x_140:
        /* <DEDUP_REMOVED lines=9> */
.L_x_142:
        /* <DEDUP_REMOVED lines=9> */
.L_x_144:
[----:B------:R-:W-:-:S04]  /*2d10*/  UIADD3 UR6, UPT, UPT, UR6, 0x1, URZ ;  /* 0x0000000106067890 */ /* 0x000fc8000fffe0ff */
[----:B------:R-:W-:-:S04]  /*2d20*/  UISETP.NE.AND UP0, UPT, UR6, 0x11, UPT ;  /* 0x000000110600788c */ /* 0x000fc8000bf05270 */
[----:B------:R-:W-:Y:S02]  /*2d30*/  USEL UR5, URZ, 0x1, UP0 ;  /* 0x00000001ff057887 */ /* 0x000fe40008000000 */
[----:B------:R-:W-:-:S04]  /*2d40*/  USEL UR6, UR6, URZ, UP0 ;  /* 0x000000ff06067287 */ /* 0x000fc80008000000 */
[----:B------:R-:W-:Y:S01]  /*2d50*/  ULEA UR6, UR6, UR4, 0x3 ;  /* 0x0000000406067291 */ /* 0x000fe2000f8e18ff */
[----:B-1----:R-:W-:-:S04]  /*2d60*/  LOP3.LUT R3, R2, UR5, RZ, 0x3c, !PT ;  /* 0x0000000502037c12 */ /* 0x002fc8000f8e3cff */
[----:B------:R-:W-:Y:S01]  /*2d70*/  SHF.L.U32 R3, R3, 0x1f, RZ ;  /* 0x0000001f03037819 */ /* 0x000fe200000006ff */
[----:B----4-:R-:W-:-:S07]  /*2d80*/  IMAD.U32 R0, RZ, RZ, UR6 ;  /* 0x00000006ff007e24 */ /* 0x010fce000f8e00ff */
.L_x_53:
[----:B-1----:R1:W2:Y:S02]  /*2d90*/  SYNCS.PHASECHK.TRANS64.TRYWAIT P0, [R0+URZ], R3 ;  /* 0x00000003000075a7 */ /* 0x0022a400080011ff */
[----:B--2---:R-:W-:Y:S05]  /*2da0*/  @!P0 NANOSLEEP.SYNCS 0x989680 ;  /* 0x009896800000895d */ /* 0x004fea0003900000 */
[----:B------:R-:W2:Y:S02]  /*2db0*/  @!P0 SYNCS.PHASECHK.TRANS64 P0, [R0+URZ], R3 ;  /* 0x00000003000085a7 */ /* 0x000ea400080010ff */
[----:B--2---:R-:W-:Y:S05]  /*2dc0*/  @P0 EXIT ;  /* 0x000000000000094d */ /* 0x004fea0003800000 */
[----:B------:R-:W-:Y:S05]  /*2dd0*/  BRA `(.L_x_53) ;  /* 0xfffffffc00ec7947 */ /* 0x000fea000383ffff */
.L_x_18:
[----:B------:R-:W-:-:S04]  /*2de0*/  UISETP.NE.AND UP1, UPT, UR37, URZ, UPT ;  /* 0x000000ff2500728c */ /* 0x000fc8000bf25270 */
[----:B------:R-:W-:-:S09]  /*2df0*/  UISETP.NE.OR UP1, UPT, UR8, 0x1, UP1 ;  /* 0x000000010800788c */ /* 0x000fd20008f25670 */
[----:B------:R-:W-:Y:S05]  /*2e00*/  BRA.U UP1, `(.L_x_54) ;  /* 0x0000000501487547 */ /* 0x000fea000b800000 */
[----:B------:R-:W-:Y:S01]  /*2e10*/  ISETP.NE.AND P2, PT, R2, RZ, PT ;  /* 0x000000ff0200720c */ /* 0x000fe20003f45270 */
[----:B------:R-:W-:Y:S01]  /*2e20*/  IMAD.MOV.U32 R12, RZ, RZ, 0x1 ;  /* 0x00000001ff0c7424 */ /* 0x000fe200078e00ff */
[----:B------:R-:W-:Y:S02]  /*2e30*/  CS2R R10, SRZ ;  /* 0x00000000000a7805 */ /* 0x000fe4000001ff00 */
[----:B------:R-:W-:Y:S01]  /*2e40*/  CS2R R8, SRZ ;  /* 0x0000000000087805 */ /* 0x000fe2000001ff00 */
[----:B------:R-:W-:Y:S01]  /*2e50*/  UMOV UR4, 0x400 ;  /* 0x0000040000047882 */ /* 0x000fe20000000000 */
[----:B------:R-:W-:Y:S01]  /*2e60*/  UMOV UR6, URZ ;  /* 0x000000ff00067c82 */ /* 0x000fe20008000000 */
[----:B------:R-:W-:-:S12]  /*2e70*/  ULEA UR37, UR37, UR4, 0x18 ;  /* 0x0000000425257291 */ /* 0x000fd8000f8ec0ff */
.L_x_58:
[----:B------:R-:W-:Y:S02]  /*2e80*/  LEA R0, R8, UR37, 0x3 ;  /* 0x0000002508007c11 */ /* 0x000fe4000f8e18ff */
[----:B------:R-:W-:-:S03]  /*2e90*/  SHF.L.U32 R5, R9, 0x1f, RZ ;  /* 0x0000001f09057819 */ /* 0x000fc600000006ff */
[----:B------:R-:W-:Y:S01]  /*2ea0*/  VIADD R4, R0, 0x1a0 ;  /* 0x000001a000047836 */ /* 0x000fe20000000000 */
[----:B------:R-:W1:Y:S02]  /*2eb0*/  SYNCS.PHASECHK.TRANS64.TRYWAIT P0, [R0+URZ+0x190], R5 ;  /* 0x00019005000075a7 */ /* 0x000e6400080011ff */
[----:B-1----:R-:W-:Y:S05]  /*2ec0*/  @!P0 BRA `(.L_x_55) ;  /* 0x0000004800848947 */ /* 0x002fea0003800000 */
.L_x_145:
[----:B------:R-:W-:Y:S01]  /*2ed0*/  ULEA UR5, UR6, UR37, 0x3 ;  /* 0x0000002506057291 */ /* 0x000fe2000f8e18ff */
[----:B------:R-:W-:Y:S02]  /*2ee0*/  PRMT R4, RZ, 0x654, R4 ;  /* 0x00000654ff047816 */ /* 0x000fe40000000004 */
[----:B-1----:R-:W-:Y:S01]  /*2ef0*/  SHF.L.U32 R5, R12, 0x1f, RZ ;  /* 0x0000001f0c057819 */ /* 0x002fe200000006ff */
[----:B------:R-:W-:Y:S01]  /*2f00*/  UIADD3 UR4, UPT, UPT, UR5, 0x130, URZ ;  /* 0x0000013005047890 */ /* 0x000fe2000fffe0ff */
[----:B------:R1:W-:Y:S05]  /*2f10*/  SYNCS.ARRIVE.TRANS64.RED.A1T0 RZ, [R4+URZ], RZ ;  /* 0x000000ff04ff79a7 */ /* 0x0003ea00081004ff */
[----:B------:R-:W-:Y:S01]  /*2f20*/  IMAD.U32 R7, RZ, RZ, UR4 ;  /* 0x00000004ff077e24 */ /* 0x000fe2000f8e00ff */
[----:B------:R-:W2:Y:S04]  /*2f30*/  SYNCS.PHASECHK.TRANS64.TRYWAIT P0, [UR5+0x140], R5 ;  /* 0x00014005ff0075a7 */ /* 0x000ea80008001105 */
[----:B------:R-:W-:Y:S01]  /*2f40*/  PRMT R6, R2, 0x654, R7 ;  /* 0x0000065402067816 */ /* 0x000fe20000000007 */
[----:B-1----:R-:W-:Y:S01]  /*2f50*/  @!P2 IMAD.MOV.U32 R4, RZ, RZ, 0x10 ;  /* 0x00000010ff04a424 */ /* 0x002fe200078e00ff */
[----:B--2---:R-:W-:Y:S06]  /*2f60*/  @!P0 BRA `(.L_x_56) ;  /* 0x0000004800708947 */ /* 0x004fec0003800000 */
.L_x_147:
[----:B------:R-:W-:Y:S01]  /*2f70*/  ULEA UR4, UR6, UR37, 0x4 ;  /* 0x0000002506047291 */ /* 0x000fe2000f8e20ff */
[----:B------:R-:W-:Y:S01]  /*2f80*/  SEL R3, R6, R3, !P2 ;  /* 0x0000000306037207 */ /* 0x000fe20005000000 */
[----:B------:R-:W-:Y:S01]  /*2f90*/  UIADD3 UR5, UPT, UPT, UR5, 0x130, URZ ;  /* 0x0000013005057890 */ /* 0x000fe2000fffe0ff */
[----:B-1----:R-:W-:Y:S01]  /*2fa0*/  LEA R0, R11, UR37, 0x3 ;  /* 0x000000250b007c11 */ /* 0x002fe2000f8e18ff */
[----:B------:R-:W-:Y:S01]  /*2fb0*/  UIADD3 UR4, UPT, UPT, UR4, 0x1c0, URZ ;  /* 0x000001c004047890 */ /* 0x000fe2000fffe0ff */
[----:B------:R-:W-:Y:S01]  /*2fc0*/  SHF.L.U32 R5, R10, 0x1f, RZ ;  /* 0x0000001f0a057819 */ /* 0x000fe200000006ff */
[----:B------:R1:W-:Y:S01]  /*2fd0*/  @!P2 SYNCS.ARRIVE.TRANS64.RED RZ, [R3+URZ], R4 ;  /* 0x0000000403ffa9a7 */ /* 0x0003e200080004ff */
[----:B------:R-:W-:Y:S01]  /*2fe0*/  UIADD3 UR6, UPT, UPT, UR6, 0x1, URZ ;  /* 0x0000000106067890 */ /* 0x000fe2000fffe0ff */
[----:B------:R-:W-:-:S03]  /*2ff0*/  VIADD R8, R8, 0x1 ;  /* 0x0000000108087836 */ /* 0x000fc60000000000 */
[----:B------:R-:W-:Y:S02]  /*3000*/  UISETP.NE.AND UP0, UPT, UR6, 0x2, UPT ;  /* 0x000000020600788c */ /* 0x000fe4000bf05270 */
[----:B------:R-:W-:Y:S06]  /*3010*/  UGETNEXTWORKID.BROADCAST [UR4], [UR5] ;  /* 0x00000000040073ca */ /* 0x000fec0008000100 */
[----:B------:R-:W-:Y:S01]  /*3020*/  USEL UR4, URZ, 0x1, UP0 ;  /* 0x00000001ff047887 */ /* 0x000fe20008000000 */
[----:B------:R-:W-:Y:S01]  /*3030*/  ISETP.NE.AND P0, PT, R8, 0x2, PT ;  /* 0x000000020800780c */ /* 0x000fe20003f05270 */
[----:B------:R-:W-:Y:S01]  /*3040*/  USEL UR6, UR6, URZ, UP0 ;  /* 0x000000ff06067287 */ /* 0x000fe20008000000 */
[----:B------:R-:W2:Y:S03]  /*3050*/  SYNCS.PHASECHK.TRANS64.TRYWAIT P1, [R0+URZ+0x130], R5 ;  /* 0x00013005000075a7 */ /* 0x000ea600080211ff */
[----:B------:R-:W-:Y:S01]  /*3060*/  LOP3.LUT R12, R12, UR4, RZ, 0x3c, !PT ;  /* 0x000000040c0c7c12 */ /* 0x000fe2000f8e3cff */
[----:B-12---:R-:W-:Y:S07]  /*3070*/  @!P1 BRA `(.L_x_57) ;  /* 0x0000004800449947 */ /* 0x006fee0003800000 */
.L_x_148:
[C---:B------:R-:W-:Y:S01]  /*3080*/  LEA R4, R11.reuse, UR37, 0x4 ;  /* 0x000000250b047c11 */ /* 0x040fe2000f8e20ff */
[----:B-1----:R-:W-:Y:S01]  /*3090*/  VIADD R0, R0, 0x140 ;  /* 0x0000014000007836 */ /* 0x002fe20000000000 */
[----:B------:R-:W-:Y:S01]  /*30a0*/  SEL R8, R8, RZ, P0 ;  /* 0x000000ff08087207 */ /* 0x000fe20000000000 */
[----:B------:R-:W-:-:S03]  /*30b0*/  VIADD R11, R11, 0x1 ;  /* 0x000000010b0b7836 */ /* 0x000fc60000000000 */
[----:B------:R-:W1:Y:S01]  /*30c0*/  LDS.128 R4, [R4+0x1c0] ;  /* 0x0001c00004047984 */ /* 0x000e620000000c00 */
[----:B------:R-:W-:Y:S02]  /*30d0*/  PRMT R0, RZ, 0x654, R0 ;  /* 0x00000654ff007816 */ /* 0x000fe40000000000 */
[C---:B------:R-:W-:Y:S01]  /*30e0*/  ISETP.NE.AND P1, PT, R11.reuse, 0x2, PT ;  /* 0x000000020b00780c */ /* 0x040fe20003f25270 */
[----:B------:R-:W-:Y:S01]  /*30f0*/  @!PT LDS RZ, [RZ] ;  /* 0x00000000fffff984 */ /* 0x000fe20000000800 */
[----:B------:R-:W-:Y:S01]  /*3100*/  @!PT LDS RZ, [RZ] ;  /* 0x00000000fffff984 */ /* 0x000fe20000000800 */
[----:B------:R-:W-:Y:S01]  /*3110*/  @!PT LDS RZ, [RZ] ;  /* 0x00000000fffff984 */ /* 0x000fe20000000800 */
[----:B------:R-:W-:Y:S01]  /*3120*/  @!PT LDS RZ, [RZ] ;  /* 0x00000000fffff984 */ /* 0x000fe20000000800 */
[----:B------:R2:W-:Y:S06]  /*3130*/  MEMBAR.ALL.CTA ;  /* 0x0000000000007992 */ /* 0x0005ec0000008000 */
[----:B--2---:R-:W2:Y:S01]  /*3140*/  FENCE.VIEW.ASYNC.S ;  /* 0x00000000000073c6 */ /* 0x004ea20000000000 */
[----:B------:R-:W-:Y:S01]  /*3150*/  SEL R11, R11, RZ, P1 ;  /* 0x000000ff0b0b7207 */ /* 0x000fe20000800000 */
[----:B--2---:R2:W-:Y:S01]  /*3160*/  SYNCS.ARRIVE.TRANS64.RED.A1T0 RZ, [R0+URZ], RZ ;  /* 0x000000ff00ff79a7 */ /* 0x0045e200081004ff */
[----:B-1----:R-:W-:-:S02]  /*3170*/  LOP3.LUT P3, RZ, R6, 0x1, RZ, 0xc0, !PT ;  /* 0x0000000106ff7812 */ /* 0x002fc4000786c0ff */
[----:B------:R-:W-:-:S04]  /*3180*/  SEL R5, RZ, 0x1, P1 ;  /* 0x00000001ff057807 */ /* 0x000fc80000800000 */
[----:B------:R-:W-:Y:S02]  /*3190*/  LOP3.LUT R10, R10, R5, RZ, 0x3c, !PT ;  /* 0x000000050a0a7212 */ /* 0x000fe400078e3cff */
[----:B--2---:R-:W-:-:S04]  /*31a0*/  SEL R0, RZ, 0x1, P0 ;  /* 0x00000001ff007807 */ /* 0x004fc80000000000 */
[----:B------:R-:W-:Y:S01]  /*31b0*/  LOP3.LUT R9, R9, R0, RZ, 0x3c, !PT ;  /* 0x0000000009097212 */ /* 0x000fe200078e3cff */
[----:B------:R-:W-:Y:S06]  /*31c0*/  @P3 BRA `(.L_x_58) ;  /* 0xfffffffc002c3947 */ /* 0x000fec000383ffff */
[----:B------:R-:W-:Y:S01]  /*31d0*/  ULEA UR5, UR6, UR37, 0x3 ;  /* 0x0000002506057291 */ /* 0x000fe2000f8e18ff */
[----:B------:R-:W-:-:S08]  /*31e0*/  SHF.L.U32 R3, R12, 0x1f, RZ ;  /* 0x0000001f0c037819 */ /* 0x000fd000000006ff */
[----:B------:R-:W1:Y:S02]  /*31f0*/  SYNCS.PHASECHK.TRANS64 P0, [UR5+0x140], R3 ;  /* 0x00014003ff0075a7 */ /* 0x000e640008001005 */
[----:B-1----:R-:W-:Y:S05]  /*3200*/  @P0 BRA `(.L_x_59) ;  /* 0x0000000000080947 */ /* 0x002fea0003800000 */
[----:B------:R-:W1:Y:S02]  /*3210*/  SYNCS.PHASECHK.TRANS64.TRYWAIT P0, [UR5+0x140], R3 ;  /* 0x00014003ff0075a7 */ /* 0x000e640008001105 */
[----:B-1----:R-:W-:Y:S05]  /*3220*/  @!P0 BRA `(.L_x_60) ;  /* 0x0000004400ec8947 */ /* 0x002fea0003800000 */
.L_x_59:
[----:B------:R-:W-:-:S04]  /*3230*/  UIADD3 UR4, UPT, UPT, UR6, 0x1, URZ ;  /* 0x0000000106047890 */ /* 0x000fc8000fffe0ff */
[----:B------:R-:W-:-:S04]  /*3240*/  UISETP.NE.AND UP0, UPT, UR4, 0x2, UPT ;  /* 0x000000020400788c */ /* 0x000fc8000bf05270 */
[----:B------:R-:W-:Y:S02]  /*3250*/  USEL UR7, URZ, 0x1, UP0 ;  /* 0x00000001ff077887 */ /* 0x000fe40008000000 */
[----:B------:R-:W-:-:S04]  /*3260*/  USEL UR4, UR4, URZ, UP0 ;  /* 0x000000ff04047287 */ /* 0x000fc80008000000 */
[----:B------:R-:W-:Y:S01]  /*3270*/  ULEA UR4, UR4, UR37, 0x3 ;  /* 0x0000002504047291 */ /* 0x000fe2000f8e18ff */
[----:B-1----:R-:W-:-:S04]  /*3280*/  LOP3.LUT R3, R12, UR7, RZ, 0x3c, !PT ;  /* 0x000000070c037c12 */ /* 0x002fc8000f8e3cff */
[----:B------:R-:W-:-:S04]  /*3290*/  SHF.L.U32 R0, R3, 0x1f, RZ ;  /* 0x0000001f03007819 */ /* 0x000fc800000006ff */
[----:B------:R-:W1:Y:S02]  /*32a0*/  SYNCS.PHASECHK.TRANS64 P0, [UR4+0x140], R0 ;  /* 0x00014000ff0075a7 */ /* 0x000e640008001004 */
[----:B-1----:R-:W-:Y:S05]  /*32b0*/  @P0 EXIT ;  /* 0x000000000000094d */ /* 0x002fea0003800000 */
[----:B------:R-:W-:Y:S02]  /*32c0*/  SHF.L.U32 R3, R3, 0x1f, RZ ;  /* 0x0000001f03037819 */ /* 0x000fe400000006ff */
[----:B------:R-:W-:-:S07]  /*32d0*/  MOV R0, UR4 ;  /* 0x0000000400007c02 */ /* 0x000fce0008000f00 */
.L_x_61:
[----:B-1----:R1:W2:Y:S02]  /*32e0*/  SYNCS.PHASECHK.TRANS64.TRYWAIT P0, [R0+URZ+0x140], R3 ;  /* 0x00014003000075a7 */ /* 0x0022a400080011ff */
[----:B--2---:R-:W-:Y:S05]  /*32f0*/  @!P0 NANOSLEEP.SYNCS 0x989680 ;  /* 0x009896800000895d */ /* 0x004fea0003900000 */
[----:B------:R-:W2:Y:S02]  /*3300*/  @!P0 SYNCS.PHASECHK.TRANS64 P0, [R0+URZ+0x140], R3 ;  /* 0x00014003000085a7 */ /* 0x000ea400080010ff */
[----:B--2---:R-:W-:Y:S05]  /*3310*/  @P0 EXIT ;  /* 0x000000000000094d */ /* 0x004fea0003800000 */
[----:B------:R-:W-:Y:S05]  /*3320*/  BRA `(.L_x_61) ;  /* 0xfffffffc00ec7947 */ /* 0x000fea000383ffff */
.L_x_54:
[----:B------:R-:W-:-:S09]  /*3330*/  UISETP.NE.AND UP1, UPT, UR8, URZ, UPT ;  /* 0x000000ff0800728c */ /* 0x000fd2000bf25270 */
[----:B------:R-:W-:Y:S05]  /*3340*/  BRA.U UP1, `(.L_x_62) ;  /* 0x0000000d017c7547 */ /* 0x000fea000b800000 */
[----:B------:R-:W-:Y:S01]  /*3350*/  UMOV UR4, 0x40 ;  /* 0x0000004000047882 */ /* 0x000fe20000000000 */
[----:B------:R-:W-:Y:S01]  /*3360*/  NOP ;  /* 0x0000000000007918 */ /* 0x000fe20000000000 */
[----:B------:R-:W-:Y:S01]  /*3370*/  ULEA UR4, UR37, UR4, 0x18 ;  /* 0x0000000425047291 */ /* 0x000fe2000f8ec0ff */
[----:B------:R-:W-:Y:S02]  /*3380*/  UMOV UR5, 0x400 ;  /* 0x0000040000057882 */ /* 0x000fe40000000000 */
[----:B------:R-:W-:-:S06]  /*3390*/  ULEA UR37, UR37, UR5, 0x18 ;  /* 0x0000000525257291 */ /* 0x000fcc000f8ec0ff */
[----:B------:R-:W1:Y:S02]  /*33a0*/  LDS.U8 R0, [UR4+0x1c] ;  /* 0x00001c04ff007984 */ /* 0x000e640008000000 */
[----:B-1----:R-:W-:-:S13]  /*33b0*/  ISETP.NE.AND P0, PT, R0, RZ, PT ;  /* 0x000000ff0000720c */ /* 0x002fda0003f05270 */
[----:B------:R-:W-:Y:S05]  /*33c0*/  @P0 BRA `(.L_x_63) ;  /* 0x0000000000580947 */ /* 0x000fea0003800000 */
[----:B------:R-:W-:-:S13]  /*33d0*/  ELECT P0, URZ, PT ;  /* 0x0000000000ff782f */ /* 0x000fda0003800000 */
[----:B------:R-:W-:Y:S05]  /*33e0*/  @!P0 BRA `(.L_x_64) ;  /* 0x0000000000608947 */ /* 0x000fea0003800000 */
[----:B------:R-:W-:Y:S01]  /*33f0*/  UMOV UR5, 0x10 ;  /* 0x0000001000057882 */ /* 0x000fe20000000000 */
[----:B------:R-:W-:Y:S01]  /*3400*/  HFMA2 R0, -RZ, RZ, 0, 5.9604644775390625e-08 ;  /* 0x00000001ff007431 */ /* 0x000fe200000001ff */
[----:B------:R-:W-:-:S03]  /*3410*/  MOV R2, 0xffff ;  /* 0x0000ffff00027802 */ /* 0x000fc60000000f00 */
[----:B------:R-:W-:Y:S04]  /*3420*/  DEPBAR.LE SB1, 0x36 ;  /* 0x00009d800000791a */ /* 0x000fe80000000000 */
[----:B------:R-:W1:Y:S02]  /*3430*/  UTCATOMSWS.FIND_AND_SET.ALIGN UP0, UR5, UR5 ;  /* 0x00000005000575e3 */ /* 0x000e640008000800 */
[----:B-1----:R-:W-:Y:S01]  /*3440*/  MOV R3, UR5 ;  /* 0x0000000500037c02 */ /* 0x002fe20008000f00 */
[----:B------:R-:W-:Y:S06]  /*3450*/  BRA.U UP0, `(.L_x_65) ;  /* 0x0000000100187547 */ /* 0x000fec000b800000 */
.L_x_66:
[----:B------:R-:W-:Y:S05]  /*3460*/  NANOSLEEP 0x64 ;  /* 0x000000640000795d */ /* 0x000fea0003800000 */
[----:B------:R-:W-:-:S05]  /*3470*/  UMOV UR5, 0x10 ;  /* 0x0000001000057882 */ /* 0x000fca0000000000 */
[----:B------:R-:W-:Y:S04]  /*3480*/  DEPBAR.LE SB1, 0x36 ;  /* 0x00009d800000791a */ /* 0x000fe80000000000 */
[----:B------:R-:W1:Y:S02]  /*3490*/  UTCATOMSWS.FIND_AND_SET.ALIGN UP0, UR5, UR5 ;  /* 0x00000005000575e3 */ /* 0x000e640008000800 */
[----:B-1----:R-:W-:Y:S01]  /*34a0*/  MOV R3, UR5 ;  /* 0x0000000500037c02 */ /* 0x002fe20008000f00 */
[----:B------:R-:W-:Y:S05]  /*34b0*/  BRA.U !UP0, `(.L_x_66) ;  /* 0xfffffffd08e87547 */ /* 0x000fea000b83ffff */
.L_x_65:
[-C--:B------:R-:W-:Y:S02]  /*34c0*/  SHF.L.U32 R2, R2, R3.reuse, RZ ;  /* 0x0000000302027219 */ /* 0x080fe400000006ff */
[----:B------:R-:W-:Y:S01]  /*34d0*/  SHF.L.U32 R0, R0, R3, RZ ;  /* 0x0000000300007219 */ /* 0x000fe200000006ff */
[----:B------:R-:W-:Y:S02]  /*34e0*/  IMAD.SHL.U32 R3, R3, 0x20, RZ ;  /* 0x0000002003037824 */ /* 0x000fe400078e00ff */
[----:B------:R1:W-:Y:S04]  /*34f0*/  ATOMS.OR RZ, [UR4+0x14], R2 ;  /* 0x00001402ffff798c */ /* 0x0003e8000b000004 */
[----:B------:R1:W-:Y:S04]  /*3500*/  ATOMS.OR RZ, [UR4+0x18], R0 ;  /* 0x00001800ffff798c */ /* 0x0003e8000b000004 */
[----:B------:R1:W-:Y:S01]  /*3510*/  STS [UR37+0x1e0], R3 ;  /* 0x0001e003ff007988 */ /* 0x0003e20008000825 */
[----:B------:R-:W-:Y:S05]  /*3520*/  BRA `(.L_x_64) ;  /* 0x0000000000107947 */ /* 0x000fea0003800000 */
.L_x_63:
[----:B------:R-:W-:Y:S02]  /*3530*/  MOV R0, 0xffffffff ;  /* 0xffffffff00007802 */ /* 0x000fe40000000f00 */
[----:B------:R-:W-:-:S03]  /*3540*/  MOV R2, 0x3570 ;  /* 0x0000357000027802 */ /* 0x000fc60000000f00 */
[----:B------:R1:W-:Y:S04]  /*3550*/  STS [UR37+0x1e0], R0 ;  /* 0x0001e000ff007988 */ /* 0x0003e80008000825 */
[----:B-1-3-5:R-:W-:Y:S05]  /*3560*/  CALL.REL.NOINC `($__internal_1_$__cuda_sm10x_tcgen05_guardrail_trap_phase_invalid_during_alloc) ;  /* 0x0000004800687944 */ /* 0x02afea0003c00000 */
.L_x_64:
[----:B------:R-:W-:Y:S05]  /*3570*/  WARPSYNC.ALL ;  /* 0x0000000000007948 */ /* 0x000fea0003800000 */
[----:B------:R-:W2:Y:S01]  /*3580*/  S2UR UR6, SR_CgaCtaId ;  /* 0x00000000000679c3 */ /* 0x000ea20000008800 */
[----:B------:R-:W-:Y:S01]  /*3590*/  UMOV UR4, 0x400 ;  /* 0x0000040000047882 */ /* 0x000fe20000000000 */
[----:B------:R-:W-:-:S06]  /*35a0*/  NOP ;  /* 0x0000000000007918 */ /* 0x000fcc0000000000 */
[----:B------:R-:W-:Y:S06]  /*35b0*/  BAR.ARV 0x6, 0xa0 ;  /* 0x0182800000007b1d */ /* 0x000fec0000002000 */
[----:B------:R-:W4:Y:S01]  /*35c0*/  LDCU UR7, c[0x0][0x38c] ;  /* 0x00007180ff0777ac */ /* 0x000f220008000800 */
[----:B------:R-:W-:Y:S01]  /*35d0*/  IMAD.MOV.U32 R11, RZ, RZ, 0x1 ;  /* 0x00000001ff0b7424 */ /* 0x000fe200078e00ff */
[----:B------:R-:W-:Y:S01]  /*35e0*/  CS2R R8, SRZ ;  /* 0x0000000000087805 */ /* 0x000fe2000001ff00 */
[----:B------:R-:W-:Y:S01]  /*35f0*/  IMAD.MOV.U32 R10, RZ, RZ, RZ ;  /* 0x000000ffff0a7224 */ /* 0x000fe200078e00ff */
[----:B------:R-:W-:Y:S01]  /*3600*/  UMOV UR18, URZ ;  /* 0x000000ff00127c82 */ /* 0x000fe20008000000 */
[----:B------:R-:W-:Y:S01]  /*3610*/  UMOV UR17, URZ ;  /* 0x000000ff00117c82 */ /* 0x000fe20008000000 */
[----:B------:R-:W-:Y:S01]  /*3620*/  UMOV UR22, 0x0 ;  /* 0x0000000000167882 */ /* 0x000fe20000000000 */
[----:B------:R-:W-:Y:S01]  /*3630*/  UMOV UR23, 0x8100010 ;  /* 0x0810001000177882 */ /* 0x000fe20000000000 */
[----:B------:R-:W-:Y:S01]  /*3640*/  UMOV UR20, 0x0 ;  /* 0x0000000000147882 */ /* 0x000fe20000000000 */
[----:B------:R-:W-:Y:S01]  /*3650*/  UMOV UR21, 0x8100010 ;  /* 0x0810001000157882 */ /* 0x000fe20000000000 */
[----:B--2---:R-:W-:Y:S01]  /*3660*/  ULEA UR6, UR6, UR4, 0x18 ;  /* 0x0000000406067291 */ /* 0x004fe2000f8ec0ff */
[----:B------:R-:W2:Y:S03]  /*3670*/  LDCU UR4, c[0x0][0x38c] ;  /* 0x00007180ff0477ac */ /* 0x000ea60008000800 */
[----:B------:R-:W-:-:S02]  /*3680*/  UIADD3 UR11, UPT, UPT, UR6, 0x4400, URZ ;  /* 0x00004400060b7890 */ /* 0x000fc4000fffe0ff */
[----:B----4-:R-:W-:-:S03]  /*3690*/  UIADD3 UR7, UPT, UPT, UR7, 0x3f, URZ ;  /* 0x0000003f07077890 */ /* 0x010fc6000fffe0ff */
[----:B-1----:R-:W1:Y:S01]  /*36a0*/  LDS R0, [UR6+0x1e0] ;  /* 0x0001e006ff007984 */ /* 0x002e620008000800 */
[----:B------:R-:W-:Y:S02]  /*36b0*/  UIADD3 UR12, UPT, UPT, UR6, 0x26400, URZ ;  /* 0x00026400060c7890 */ /* 0x000fe4000fffe0ff */
[----:B------:R-:W-:Y:S02]  /*36c0*/  USHF.R.S32.HI UR5, URZ, 0x1f, UR7 ;  /* 0x0000001fff057899 */ /* 0x000fe40008011407 */
[----:B------:R-:W-:Y:S02]  /*36d0*/  USHF.R.U32.HI UR11, URZ, 0x4, UR11 ;  /* 0x00000004ff0b7899 */ /* 0x000fe4000801160b */
[----:B------:R-:W-:Y:S02]  /*36e0*/  ULEA.HI UR5, UR5, UR7, URZ, 0x6 ;  /* 0x0000000705057291 */ /* 0x000fe4000f8f30ff */
[----:B------:R-:W-:Y:S02]  /*36f0*/  USHF.R.U32.HI UR12, URZ, 0x4, UR12 ;  /* 0x00000004ff0c7899 */ /* 0x000fe4000801160c */
[----:B------:R-:W-:-:S02]  /*3700*/  USHF.R.S32.HI UR5, URZ, 0x6, UR5 ;  /* 0x00000006ff057899 */ /* 0x000fc40008011405 */
[----:B------:R-:W-:Y:S02]  /*3710*/  ULOP3.LUT UR11, UR11, 0x3fff, URZ, 0xc0, !UPT ;  /* 0x00003fff0b0b7892 */ /* 0x000fe4000f8ec0ff */
[----:B------:R-:W-:Y:S02]  /*3720*/  UISETP.LT.AND UP0, UPT, UR5, 0x1, UPT ;  /* 0x000000010500788c */ /* 0x000fe4000bf01270 */
[----:B------:R-:W-:Y:S02]  /*3730*/  ULOP3.LUT UR12, UR12, 0x3fff, URZ, 0xc0, !UPT ;  /* 0x00003fff0c0c7892 */ /* 0x000fe4000f8ec0ff */
[----:B------:R-:W-:Y:S02]  /*3740*/  USEL UR10, UR5, 0x1, !UP0 ;  /* 0x00000001050a7887 */ /* 0x000fe4000c000000 */
[----:B------:R-:W-:Y:S02]  /*3750*/  ULOP3.LUT UR11, UR11, 0x10000, URZ, 0xfc, !UPT ;  /* 0x000100000b0b7892 */ /* 0x000fe4000f8efcff */
[----:B------:R-:W-:-:S02]  /*3760*/  ULOP3.LUT UR12, UR12, 0x10000, URZ, 0xfc, !UPT ;  /* 0x000100000c0c7892 */ /* 0x000fc4000f8efcff */
[----:B------:R-:W-:Y:S02]  /*3770*/  UIADD3 UR10, UPT, UPT, -UR10, URZ, URZ ;  /* 0x000000ff0a0a7290 */ /* 0x000fe4000fffe1ff */
[----:B--2---:R-:W-:Y:S01]  /*3780*/  UISETP.GE.AND UP3, UPT, UR4, 0x1, UPT ;  /* 0x000000010400788c */ /* 0x004fe2000bf66270 */
[----:B-1----:R-:W-:-:S15]  /*3790*/  R2UR UR19, R0 ;  /* 0x00000000001372ca */ /* 0x002fde00000e0000 */
.L_x_73:
[----:B------:R-:W-:Y:S02]  /*37a0*/  LEA R0, R10, UR6, 0x3 ;  /* 0x000000060a007c11 */ /* 0x000fe4000f8e18ff */
[----:B------:R-:W-:Y:S02]  /*37b0*/  SHF.L.U32 R5, R9, 0x1f, RZ ;  /* 0x0000001f09057819 */ /* 0x000fe400000006ff */
[----:B------:R-:W-:Y:S01]  /*37c0*/  PLOP3.LUT P0, PT, PT, PT, UP3, 0x80, 0x8 ;  /* 0x000000000008781c */ /* 0x000fe20003f0f038 */
[----:B------:R-:W-:Y:S01]  /*37d0*/  VIADD R3, R0, 0x140 ;  /* 0x0000014000037836 */ /* 0x000fe20000000000 */
[----:B-1----:R-:W1:Y:S02]  /*37e0*/  SYNCS.PHASECHK.TRANS64.TRYWAIT P1, [R0+URZ+0x130], R5 ;  /* 0x00013005000075a7 */ /* 0x002e6400080211ff */
[----:B-1--4-:R-:W-:Y:S09]  /*37f0*/  @!P1 BRA `(.L_x_67) ;  /* 0x0000004000909947 */ /* 0x012ff20003800000 */
.L_x_150:
[----:B------:R-:W-:Y:S01]  /*3800*/  LEA R4, R10, UR6, 0x4 ;  /* 0x000000060a047c11 */ /* 0x000fe2000f8e20ff */
[----:B------:R-:W-:Y:S01]  /*3810*/  @UP3 ULEA UR4, UR17, UR6, 0x3 ;  /* 0x0000000611043291 */ /* 0x000fe2000f8e18ff */
[----:B------:R-:W-:Y:S01]  /*3820*/  PLOP3.LUT P2, PT, PT, PT, PT, 0x80, 0x8 ;  /* 0x000000000008781c */ /* 0x000fe20003f4f070 */
[----:B------:R-:W-:Y:S01]  /*3830*/  ULEA UR8, UR18, UR6, 0x3 ;  /* 0x0000000612087291 */ /* 0x000fe2000f8e18ff */
[----:B------:R-:W-:Y:S01]  /*3840*/  PRMT R3, RZ, 0x654, R3 ;  /* 0x00000654ff037816 */ /* 0x000fe20000000003 */
[----:B------:R-:W-:Y:S01]  /*3850*/  ULEA UR9, UR18, UR19, 0x6 ;  /* 0x0000001312097291 */ /* 0x000fe2000f8e30ff */
[----:B-1----:R-:W1:Y:S01]  /*3860*/  LDS.128 R4, [R4+0x1c0] ;  /* 0x0001c00004047984 */ /* 0x002e620000000c00 */
[----:B------:R-:W-:Y:S02]  /*3870*/  @P0 SHF.L.U32 R2, R8, 0x1f, RZ ;  /* 0x0000001f08020819 */ /* 0x000fe400000006ff */
[----:B------:R-:W-:Y:S01]  /*3880*/  SHF.L.U32 R0, R11, 0x1f, RZ ;  /* 0x0000001f0b007819 */ /* 0x000fe200000006ff */
[----:B------:R-:W-:Y:S01]  /*3890*/  @!PT LDS RZ, [RZ] ;  /* 0x00000000fffff984 */ /* 0x000fe20000000800 */
[----:B------:R-:W-:Y:S01]  /*38a0*/  @!PT LDS RZ, [RZ] ;  /* 0x00000000fffff984 */ /* 0x000fe20000000800 */
[----:B------:R-:W-:Y:S01]  /*38b0*/  @!PT LDS RZ, [RZ] ;  /* 0x00000000fffff984 */ /* 0x000fe20000000800 */
[----:B------:R-:W-:Y:S01]  /*38c0*/  @!PT LDS RZ, [RZ] ;  /* 0x00000000fffff984 */ /* 0x000fe20000000800 */
[----:B------:R2:W-:Y:S06]  /*38d0*/  MEMBAR.ALL.CTA ;  /* 0x0000000000007992 */ /* 0x0005ec0000008000 */
[----:B--2---:R-:W2:Y:S02]  /*38e0*/  FENCE.VIEW.ASYNC.S ;  /* 0x00000000000073c6 */ /* 0x004ea40000000000 */
[----:B--2---:R2:W-:Y:S01]  /*38f0*/  SYNCS.ARRIVE.TRANS64.RED.A1T0 RZ, [R3+URZ], RZ ;  /* 0x000000ff03ff79a7 */ /* 0x0045e200081004ff */
[----:B------:R2:W4:Y:S01]  /*3900*/  @P0 SYNCS.PHASECHK.TRANS64.TRYWAIT P2, [UR4], R2 ;  /* 0x00000002ff0005a7 */ /* 0x0005220008041104 */
[----:B-1----:R-:W-:Y:S01]  /*3910*/  LOP3.LUT P1, RZ, R6, 0x1, RZ, 0xc0, !PT ;  /* 0x0000000106ff7812 */ /* 0x002fe2000782c0ff */
[----:B------:R-:W1:Y:S02]  /*3920*/  SYNCS.PHASECHK.TRANS64.TRYWAIT P0, [UR8+0x170], R0 ;  /* 0x00017000ff0075a7 */ /* 0x000e640008001108 */
[----:B-12-4-:R-:W-:Y:S10]  /*3930*/  @!P0 BRA `(.L_x_68) ;  /* 0x0000004000548947 */ /* 0x016ff40003800000 */
.L_x_152:
[----:B------:R-:W-:Y:S01]  /*3940*/  IADD3 R10, PT, PT, R10, 0x1, RZ ;  /* 0x000000010a0a7810 */ /* 0x000fe20007ffe0ff */
[----:B------:R-:W-:Y:S06]  /*3950*/  BRA.U !UP3, `(.L_x_69) ;  /* 0x000000010b987547 */ /* 0x000fec000b800000 */
[----:B------:R-:W-:Y:S01]  /*3960*/  UPLOP3.LUT UP4, UPT, UPT, UPT, UPT, 0x40, 0x4 ;  /* 0x000000000004789c */ /* 0x000fe20003f8e870 */
[----:B------:R-:W-:Y:S01]  /*3970*/  UMOV UR16, UR10 ;  /* 0x0000000a00107c82 */ /* 0x000fe20008000000 */
[----:B------:R-:W-:Y:S01]  /*3980*/  UMOV UR15, UR5 ;  /* 0x00000005000f7c82 */ /* 0x000fe20008000000 */
[----:B------:R-:W-:-:S08]  /*3990*/  UMOV UR14, UR17 ;  /* 0x00000011000e7c82 */ /* 0x000fd00008000000 */
.L_x_72:
[----:B------:R-:W-:Y:S02]  /*39a0*/  UIADD3 UR16, UPT, UPT, UR16, 0x1, URZ ;  /* 0x0000000110107890 */ /* 0x000fe4000fffe0ff */
[----:B--2---:R-:W-:Y:S02]  /*39b0*/  ULEA UR7, UR14, UR6, 0x3 ;  /* 0x000000060e077291 */ /* 0x004fe4000f8e18ff */
[----:B------:R-:W-:Y:S01]  /*39c0*/  UISETP.NE.AND UP0, UPT, UR16, URZ, UPT ;  /* 0x000000ff1000728c */ /* 0x000fe2000bf05270 */
[----:B----4-:R-:W-:Y:S10]  /*39d0*/  @P2 BRA `(.L_x_70) ;  /* 0x00000000000c2947 */ /* 0x010ff40003800000 */
[----:B-1----:R-:W-:Y:S04]  /*39e0*/  SHF.L.U32 R3, R8, 0x1f, RZ ;  /* 0x0000001f08037819 */ /* 0x002fe800000006ff */
[----:B------:R-:W1:Y:S02]  /*39f0*/  SYNCS.PHASECHK.TRANS64.TRYWAIT P0, [UR7], R3 ;  /* 0x00000003ff0075a7 */ /* 0x000e640008001107 */
[----:B-1----:R-:W-:Y:S05]  /*3a00*/  @!P0 BRA `(.L_x_71) ;  /* 0x0000004000388947 */ /* 0x002fea0003800000 */
.L_x_70:
[----:B------:R-:W-:Y:S01]  /*3a10*/  UISETP.NE.AND UP1, UPT, UR15, 0x1, UPT ;  /* 0x000000010f00788c */ /* 0x000fe2000bf25270 */
[----:B------:R-:W-:Y:S01]  /*3a20*/  PLOP3.LUT P2, PT, PT, PT, PT, 0x80, 0x8 ;  /* 0x000000000008781c */ /* 0x000fe20003f4f070 */
[----:B------:R-:W-:Y:S02]  /*3a30*/  UIADD3 UR17, UPT, UPT, UR14, 0x1, URZ ;  /* 0x000000010e117890 */ /* 0x000fe4000fffe0ff */
[----:B------:R-:W-:Y:S02]  /*3a40*/  ULEA UR24, UR14, UR12, 0x8 ;  /* 0x0000000c0e187291 */ /* 0x000fe4000f8e40ff */
[----:B------:R-:W-:Y:S01]  /*3a50*/  UISETP.NE.AND UP2, UPT, UR17, 0x11, UPT ;  /* 0x000000111100788c */ /* 0x000fe2000bf45270 */
[----:B------:R-:W-:Y:S01]  /*3a60*/  PLOP3.LUT P0, PT, PT, PT, UP1, 0x80, 0x8 ;  /* 0x000000000008781c */ /* 0x000fe20003f0f018 */
[----:B------:R-:W-:Y:S02]  /*3a70*/  ULEA UR26, UR14, UR11, 0x9 ;  /* 0x0000000b0e1a7291 */ /* 0x000fe4000f8e48ff */
[----:B------:R-:W-:Y:S02]  /*3a80*/  USEL UR13, URZ, 0x1, UP2 ;  /* 0x00000001ff0d7887 */ /* 0x000fe40009000000 */
[----:B------:R-:W-:Y:S02]  /*3a90*/  USEL UR17, UR17, URZ, UP2 ;  /* 0x000000ff11117287 */ /* 0x000fe40009000000 */
[----:B------:R-:W-:Y:S02]  /*3aa0*/  UIADD3 UR30, UPT, UPT, UR24, 0x2, URZ ;  /* 0x00000002181e7890 */ /* 0x000fe4000fffe0ff */
[----:B------:R-:W-:Y:S01]  /*3ab0*/  @UP1 ULEA UR4, UR17, UR6, 0x3 ;  /* 0x0000000611041291 */ /* 0x000fe2000f8e18ff */
[----:B------:R-:W-:Y:S01]  /*3ac0*/  LOP3.LUT R8, R8, UR13, RZ, 0x3c, !PT ;  /* 0x0000000d08087c12 */ /* 0x000fe2000f8e3cff */
[----:B------:R-:W-:Y:S02]  /*3ad0*/  UIADD3 UR28, UPT, UPT, UR26, 0x2, URZ ;  /* 0x000000021a1c7890 */ /* 0x000fe4000fffe0ff */
[----:B------:R-:W-:Y:S01]  /*3ae0*/  UIADD3 UR7, UPT, UPT, UR7, 0x88, URZ ;  /* 0x0000008807077890 */ /* 0x000fe2000fffe0ff */
[----:B-1----:R-:W-:Y:S01]  /*3af0*/  @P0 SHF.L.U32 R0, R8, 0x1f, RZ ;  /* 0x0000001f08000819 */ /* 0x002fe200000006ff */
[----:B------:R-:W-:Y:S01]  /*3b00*/  UMOV UR25, 0x80004020 ;  /* 0x8000402000197882 */ /* 0x000fe20000000000 */
[----:B------:R-:W-:Y:S01]  /*3b10*/  UMOV UR27, 0x80004020 ;  /* 0x80004020001b7882 */ /* 0x000fe20000000000 */
[----:B------:R-:W-:Y:S01]  /*3b20*/  UMOV UR31, 0x80004020 ;  /* 0x80004020001f7882 */ /* 0x000fe20000000000 */
[----:B------:R2:W4:Y:S01]  /*3b30*/  @P0 SYNCS.PHASECHK.TRANS64.TRYWAIT P2, [UR4], R0 ;  /* 0x00000000ff0005a7 */ /* 0x0005220008041104 */
[----:B------:R-:W-:Y:S01]  /*3b40*/  UIADD3 UR15, UPT, UPT, UR15, -0x1, URZ ;  /* 0xffffffff0f0f7890 */ /* 0x000fe2000fffe0ff */
[----:B------:R2:W-:Y:S01]  /*3b50*/  UTCQMMA gdesc[UR26], gdesc[UR24], tmem[UR9], tmem[UR22], idesc[UR23], UP4 ;  /* 0x00ff16181a0075ea */ /* 0x0005e2000a000309 */
[----:B------:R-:W-:Y:S01]  /*3b60*/  UPLOP3.LUT UP4, UPT, UPT, UPT, UPT, 0x80, 0x8 ;  /* 0x000000000008789c */ /* 0x000fe20003f8f070 */
[----:B------:R-:W-:Y:S01]  /*3b70*/  UMOV UR29, 0x80004020 ;  /* 0x80004020001d7882 */ /* 0x000fe20000000000 */
[----:B------:R-:W-:Y:S01]  /*3b80*/  UMOV UR14, UR17 ;  /* 0x00000011000e7c82 */ /* 0x000fe20008000000 */
[----:B------:R2:W-:Y:S01]  /*3b90*/  UTCQMMA gdesc[UR28], gdesc[UR30], tmem[UR9], tmem[UR20], idesc[UR21], UPT ;  /* 0x00ff141e1c0075ea */ /* 0x0005e2000b800309 */
[----:B------:R2:W-:Y:S01]  /*3ba0*/  UTCBAR [UR7], URZ ;  /* 0x000000ff070073e9 */ /* 0x0005e200080000ff */
[----:B------:R-:W-:Y:S06]  /*3bb0*/  BRA.U UP0, `(.L_x_72) ;  /* 0xfffffffd00787547 */ /* 0x000fec000b83ffff */
.L_x_69:
[----:B------:R-:W-:Y:S01]  /*3bc0*/  UIADD3 UR18, UPT, UPT, UR18, 0x1, URZ ;  /* 0x0000000112127890 */ /* 0x000fe2000fffe0ff */
[C---:B------:R-:W-:Y:S01]  /*3bd0*/  ISETP.NE.AND P0, PT, R10.reuse, 0x2, PT ;  /* 0x000000020a00780c */ /* 0x040fe20003f05270 */
[----:B------:R-:W-:Y:S02]  /*3be0*/  UIADD3 UR8, UPT, UPT, UR8, 0x150, URZ ;  /* 0x0000015008087890 */ /* 0x000fe4000fffe0ff */
[----:B------:R-:W-:Y:S01]  /*3bf0*/  UISETP.NE.AND UP0, UPT, UR18, 0x4, UPT ;  /* 0x000000041200788c */ /* 0x000fe2000bf05270 */
[----:B-12---:R-:W-:Y:S02]  /*3c00*/  SEL R0, RZ, 0x1, P0 ;  /* 0x00000001ff007807 */ /* 0x006fe40000000000 */
[----:B------:R-:W-:Y:S01]  /*3c10*/  SEL R10, R10, RZ, P0 ;  /* 0x000000ff0a0a7207 */ /* 0x000fe20000000000 */
[----:B------:R-:W-:Y:S01]  /*3c20*/  USEL UR4, URZ, 0x1, UP0 ;  /* 0x00000001ff047887 */ /* 0x000fe20008000000 */
[----:B------:R-:W-:Y:S01]  /*3c30*/  LOP3.LUT R9, R9, R0, RZ, 0x3c, !PT ;  /* 0x0000000009097212 */ /* 0x000fe200078e3cff */
[----:B------:R-:W-:Y:S01]  /*3c40*/  USEL UR18, UR18, URZ, UP0 ;  /* 0x000000ff12127287 */ /* 0x000fe20008000000 */
[----:B------:R1:W-:Y:S03]  /*3c50*/  UTCBAR [UR8], URZ ;  /* 0x000000ff080073e9 */ /* 0x0003e600080000ff */
[----:B------:R-:W-:Y:S01]  /*3c60*/  LOP3.LUT R11, R11, UR4, RZ, 0x3c, !PT ;  /* 0x000000040b0b7c12 */ /* 0x000fe2000f8e3cff */
[----:B------:R-:W-:Y:S07]  /*3c70*/  @P1 BRA `(.L_x_73) ;  /* 0xfffffff800c81947 */ /* 0x000fee000383ffff */
[----:B------:R-:W2:Y:S01]  /*3c80*/  S2UR UR4, SR_CgaCtaId ;  /* 0x00000000000479c3 */ /* 0x000ea20000008800 */
[----:B------:R-:W-:Y:S01]  /*3c90*/  ELECT P0, URZ, PT ;  /* 0x0000000000ff782f */ /* 0x000fe20003800000 */
[----:B------:R-:W-:Y:S01]  /*3ca0*/  IMAD.MOV.U32 R0, RZ, RZ, 0x1 ;  /* 0x00000001ff007424 */ /* 0x000fe200078e00ff */
[----:B------:R-:W-:Y:S01]  /*3cb0*/  UIADD3 UR6, UPT, UPT, UR6, 0x170, URZ ;  /* 0x0000017006067890 */ /* 0x000fe2000fffe0ff */
[----:B------:R-:W-:Y:S01]  /*3cc0*/  SHF.L.U32 R3, R11, 0x1f, RZ ;  /* 0x0000001f0b037819 */ /* 0x000fe200000006ff */
[----:B------:R-:W-:-:S03]  /*3cd0*/  UMOV UR5, 0x40 ;  /* 0x0000004000057882 */ /* 0x000fc60000000000 */
[----:B------:R-:W-:Y:S01]  /*3ce0*/  UVIRTCOUNT.DEALLOC.SMPOOL 0x80 ;  /* 0x000000800000784c */ /* 0x000fe20000000000 */
[----:B--2---:R-:W-:Y:S02]  /*3cf0*/  ULEA UR4, UR4, UR5, 0x18 ;  /* 0x0000000504047291 */ /* 0x004fe4000f8ec0ff */
[----:B------:R-:W-:-:S07]  /*3d00*/  ULEA UR5, UR18, UR6, 0x3 ;  /* 0x0000000612057291 */ /* 0x000fce000f8e18ff */
[----:B------:R2:W-:Y:S02]  /*3d10*/  @P0 STS.U8 [UR4+0x1c], R0 ;  /* 0x00001c00ff000988 */ /* 0x0005e40008000004 */
[----:B------:R-:W3:Y:S02]  /*3d20*/  SYNCS.PHASECHK.TRANS64.TRYWAIT P0, [UR5], R3 ;  /* 0x00000003ff0075a7 */ /* 0x000ee40008001105 */
[----:B--23--:R-:W-:Y:S05]  /*3d30*/  @!P0 BRA `(.L_x_74) ;  /* 0x0000003c00848947 */ /* 0x00cfea0003800000 */
.L_x_155:
[----:B------:R-:W-:-:S04]  /*3d40*/  UIADD3 UR7, UPT, UPT, UR18, 0x1, URZ ;  /* 0x0000000112077890 */ /* 0x000fc8000fffe0ff */
[----:B------:R-:W-:-:S04]  /*3d50*/  UISETP.NE.AND UP0, UPT, UR7, 0x4, UPT ;  /* 0x000000040700788c */ /* 0x000fc8000bf05270 */
[----:B-1----:R-:W-:Y:S02]  /*3d60*/  USEL UR8, URZ, 0x1, UP0 ;  /* 0x00000001ff087887 */ /* 0x002fe40008000000 */
[----:B------:R-:W-:-:S04]  /*3d70*/  USEL UR7, UR7, URZ, UP0 ;  /* 0x000000ff07077287 */ /* 0x000fc80008000000 */
[----:B------:R-:W-:Y:S01]  /*3d80*/  ULEA UR5, UR7, UR6, 0x3 ;  /* 0x0000000607057291 */ /* 0x000fe2000f8e18ff */
[----:B------:R-:W-:-:S04]  /*3d90*/  LOP3.LUT R2, R11, UR8, RZ, 0x3c, !PT ;  /* 0x000000080b027c12 */ /* 0x000fc8000f8e3cff */
[----:B--2---:R-:W-:-:S04]  /*3da0*/  SHF.L.U32 R3, R2, 0x1f, RZ ;  /* 0x0000001f02037819 */ /* 0x004fc800000006ff */
[----:B------:R-:W1:Y:S02]  /*3db0*/  SYNCS.PHASECHK.TRANS64.TRYWAIT P0, [UR5], R3 ;  /* 0x00000003ff0075a7 */ /* 0x000e640008001105 */
[----:B-1----:R-:W-:Y:S05]  /*3dc0*/  @!P0 BRA `(.L_x_75) ;  /* 0x0000003c00788947 */ /* 0x002fea0003800000 */
.L_x_157:
        /* <DEDUP_REMOVED lines=9> */
.L_x_159:
[----:B------:R-:W-:-:S04]  /*3e60*/  UIADD3 UR7, UPT, UPT, UR7, 0x1, URZ ;  /* 0x0000000107077890 */ /* 0x000fc8000fffe0ff */
[----:B------:R-:W-:-:S04]  /*3e70*/  UISETP.NE.AND UP0, UPT, UR7, 0x4, UPT ;  /* 0x000000040700788c */ /* 0x000fc8000bf05270 */
[----:B------:R-:W-:Y:S02]  /*3e80*/  USEL UR5, URZ, 0x1, UP0 ;  /* 0x00000001ff057887 */ /* 0x000fe40008000000 */
[----:B------:R-:W-:-:S04]  /*3e90*/  USEL UR7, UR7, URZ, UP0 ;  /* 0x000000ff07077287 */ /* 0x000fc80008000000 */
[----:B------:R-:W-:Y:S01]  /*3ea0*/  ULEA UR7, UR7, UR6, 0x3 ;  /* 0x0000000607077291 */ /* 0x000fe2000f8e18ff */
[----:B-1----:R-:W-:-:S04]  /*3eb0*/  LOP3.LUT R3, R2, UR5, RZ, 0x3c, !PT ;  /* 0x0000000502037c12 */ /* 0x002fc8000f8e3cff */
[----:B------:R-:W-:-:S04]  /*3ec0*/  SHF.L.U32 R3, R3, 0x1f, RZ ;  /* 0x0000001f03037819 */ /* 0x000fc800000006ff */
[----:B------:R-:W1:Y:S02]  /*3ed0*/  SYNCS.PHASECHK.TRANS64.TRYWAIT P0, [UR7], R3 ;  /* 0x00000003ff0075a7 */ /* 0x000e640008001107 */
[----:B-1----:R-:W-:Y:S05]  /*3ee0*/  @!P0 BRA `(.L_x_77) ;  /* 0x0000003c00608947 */ /* 0x002fea0003800000 */
.L_x_161:
[----:B------:R-:W-:Y:S01]  /*3ef0*/  NOP ;  /* 0x0000000000007918 */ /* 0x000fe20000000000 */
[----:B-1----:R-:W1:Y:S01]  /*3f00*/  LDS R0, [UR4+0x14] ;  /* 0x00001404ff007984 */ /* 0x002e620008000800 */
[----:B------:R-:W-:Y:S01]  /*3f10*/  ULOP3.LUT UR6, UR19, 0xffff, URZ, 0xc0, !UPT ;  /* 0x0000ffff13067892 */ /* 0x000fe2000f8ec0ff */
[----:B------:R-:W-:Y:S01]  /*3f20*/  UMOV UR8, 0xffff ;  /* 0x0000ffff00087882 */ /* 0x000fe20000000000 */
[----:B------:R-:W-:Y:S02]  /*3f30*/  UMOV UR5, 0x1 ;  /* 0x0000000100057882 */ /* 0x000fe40000000000 */
[----:B------:R-:W-:-:S04]  /*3f40*/  USHF.R.U32.HI UR6, URZ, 0x5, UR6 ;  /* 0x00000005ff067899 */ /* 0x000fc80008011606 */
[----:B------:R-:W-:Y:S02]  /*3f50*/  USHF.L.U32 UR8, UR8, UR6, URZ ;  /* 0x0000000608087299 */ /* 0x000fe400080006ff */
[----:B------:R-:W-:-:S04]  /*3f60*/  USHF.L.U32 UR5, UR5, UR6, URZ ;  /* 0x0000000605057299 */ /* 0x000fc800080006ff */
[----:B-1----:R-:W-:-:S04]  /*3f70*/  LOP3.LUT R0, R0, UR8, RZ, 0xc0, !PT ;  /* 0x0000000800007c12 */ /* 0x002fc8000f8ec0ff */
[----:B------:R-:W-:-:S13]  /*3f80*/  ISETP.NE.AND P0, PT, R0, UR8, PT ;  /* 0x0000000800007c0c */ /* 0x000fda000bf05270 */
[----:B------:R-:W-:Y:S05]  /*3f90*/  @P0 BRA `(.L_x_78) ;  /* 0x0000000000580947 */ /* 0x000fea0003800000 */
[----:B------:R-:W1:Y:S02]  /*3fa0*/  LDS R0, [UR4+0x18] ;  /* 0x00001804ff007984 */ /* 0x000e640008000800 */
[----:B-1----:R-:W-:-:S04]  /*3fb0*/  LOP3.LUT R0, R0, UR5, RZ, 0xc0, !PT ;  /* 0x0000000500007c12 */ /* 0x002fc8000f8ec0ff */
[----:B------:R-:W-:-:S13]  /*3fc0*/  ISETP.NE.AND P0, PT, R0, UR5, PT ;  /* 0x0000000500007c0c */ /* 0x000fda000bf05270 */
[----:B------:R-:W-:Y:S05]  /*3fd0*/  @P0 BRA `(.L_x_79) ;  /* 0x00000000003c0947 */ /* 0x000fea0003800000 */
[----:B------:R-:W1:Y:S01]  /*3fe0*/  S2R R2, SR_LANEID ;  /* 0x0000000000027919 */ /* 0x000e620000000000 */
[----:B------:R-:W-:Y:S01]  /*3ff0*/  ULOP3.LUT UR8, URZ, UR8, URZ, 0x33, !UPT ;  /* 0x00000008ff087292 */ /* 0x000fe2000f8e33ff */
[----:B------:R-:W-:Y:S01]  /*4000*/  LOP3.LUT R4, RZ, UR5, RZ, 0x33, !PT ;  /* 0x00000005ff047c12 */ /* 0x000fe2000f8e33ff */
[----:B------:R-:W-:Y:S02]  /*4010*/  VOTEU.ANY UR7, UPT, PT ;  /* 0x0000000000077886 */ /* 0x000fe400038e0100 */
[----:B------:R-:W-:Y:S01]  /*4020*/  UFLO.U32 UR7, UR7 ;  /* 0x00000007000772bd */ /* 0x000fe200080e0000 */
[----:B------:R-:W2:Y:S01]  /*4030*/  REDUX UR5, R4 ;  /* 0x00000000040573c4 */ /* 0x000ea20000000000 */
[----:B------:R-:W-:-:S06]  /*4040*/  IMAD.U32 R0, RZ, RZ, UR8 ;  /* 0x00000008ff007e24 */ /* 0x000fcc000f8e00ff */
[----:B------:R3:W-:Y:S01]  /*4050*/  UTCATOMSWS.AND URZ, UR8 ;  /* 0x0000000800ff79e3 */ /* 0x0007e20008000000 */
[----:B------:R-:W4:Y:S01]  /*4060*/  REDUX UR6, R0 ;  /* 0x00000000000673c4 */ /* 0x000f220000000000 */
[----:B-1----:R-:W-:Y:S01]  /*4070*/  ISETP.EQ.U32.AND P0, PT, R2, UR7, PT ;  /* 0x0000000702007c0c */ /* 0x002fe2000bf02070 */
[----:B--2---:R-:W-:Y:S01]  /*4080*/  IMAD.U32 R2, RZ, RZ, UR5 ;  /* 0x00000005ff027e24 */ /* 0x004fe2000f8e00ff */
[----:B----4-:R-:W-:-:S11]  /*4090*/  MOV R3, UR6 ;  /* 0x0000000600037c02 */ /* 0x010fd60008000f00 */
[----:B------:R3:W-:Y:S04]  /*40a0*/  @P0 ATOMS.AND RZ, [UR4+0x14], R3 ;  /* 0x00001403ffff098c */ /* 0x0007e8000a800004 */
[----:B------:R3:W-:Y:S01]  /*40b0*/  @P0 ATOMS.AND RZ, [UR4+0x18], R2 ;  /* 0x00001802ffff098c */ /* 0x0007e2000a800004 */
[----:B------:R-:W-:Y:S05]  /*40c0*/  BRA `(.L_x_80) ;  /* 0x0000000000147947 */ /* 0x000fea0003800000 */
.L_x_79:
[----:B------:R-:W-:Y:S02]  /*40d0*/  MOV R2, 0x40f0 ;  /* 0x000040f000027802 */ /* 0x000fe40000000f00 */
[----:B----45:R-:W-:Y:S05]  /*40e0*/  CALL.REL.NOINC `($__internal_0_$__cuda_sm10x_tcgen05_guardrail_trap_col_being_dealloced_not_returned_by_alloc) ;  /* 0x0000003c007c7944 */ /* 0x030fea0003c00000 */
[----:B------:R-:W-:Y:S05]  /*40f0*/  BRA `(.L_x_80) ;  /* 0x0000000000087947 */ /* 0x000fea0003800000 */
.L_x_78:
[----:B------:R-:W-:Y:S02]  /*4100*/  MOV R2, 0x4120 ;  /* 0x0000412000027802 */ /* 0x000fe40000000f00 */
[----:B----45:R-:W-:Y:S05]  /*4110*/  CALL.REL.NOINC `($__internal_2_$__cuda_sm10x_tcgen05_guardrail_trap_unallocated_columns_being_dealloced) ;  /* 0x0000003c00887944 */ /* 0x030fea0003c00000 */
.L_x_80:
[----:B------:R-:W-:Y:S01]  /*4120*/  NOP ;  /* 0x0000000000007918 */ /* 0x000fe20000000000 */
[----:B---3--:R-:W-:Y:S05]  /*4130*/  EXIT ;  /* 0x000000000000794d */ /* 0x008fea0003800000 */
.L_x_62:
[----:B------:R-:W-:-:S09]  /*4140*/  UISETP.NE.OR UP2, UPT, UR8, 0x3, !UP2 ;  /* 0x000000030800788c */ /* 0x000fd2000d745670 */
[----:B------:R-:W-:Y:S05]  /*4150*/  BRA.U UP2, `(.L_x_81) ;  /* 0x0000000902c87547 */ /* 0x000fea000b800000 */
[----:B------:R-:W1:Y:S01]  /*4160*/  LDCU.64 UR6, c[0x0][0x888] ;  /* 0x00011100ff0677ac */ /* 0x000e620008000a00 */
[----:B------:R-:W2:Y:S01]  /*4170*/  LDC R0, c[0x0][0xb30] ;  /* 0x0002cc00ff007b82 */ /* 0x000ea20000000800 */
[----:B------:R-:W-:Y:S01]  /*4180*/  IMAD.MOV.U32 R30, RZ, RZ, 0x1 ;  /* 0x00000001ff1e7424 */ /* 0x000fe200078e00ff */
[----:B------:R-:W-:Y:S01]  /*4190*/  CS2R R28, SRZ ;  /* 0x00000000001c7805 */ /* 0x000fe2000001ff00 */
[----:B------:R-:W4:Y:S01]  /*41a0*/  LDCU.64 UR4, c[0x0][0x890] ;  /* 0x00011200ff0477ac */ /* 0x000f220008000a00 */
[----:B------:R-:W-:Y:S01]  /*41b0*/  IMAD.MOV.U32 R25, RZ, RZ, 0x2000 ;  /* 0x00002000ff197424 */ /* 0x000fe200078e00ff */
[----:B------:R-:W-:-:S03]  /*41c0*/  UMOV UR8, 0x400 ;  /* 0x0000040000087882 */ /* 0x000fc60000000000 */
[----:B------:R-:W3:Y:S01]  /*41d0*/  LDC R19, c[0x0][0x370] ;  /* 0x0000dc00ff137b82 */ /* 0x000ee20000000800 */
[----:B------:R-:W-:-:S07]  /*41e0*/  UPLOP3.LUT UP1, UPT, UPT, UPT, UPT, 0x40, 0x4 ;  /* 0x000000000004789c */ /* 0x000fce0003f2e870 */
[----:B------:R-:W3:Y:S01]  /*41f0*/  LDC R2, c[0x0][0xb0c] ;  /* 0x0002c300ff027b82 */ /* 0x000ee20000000800 */
[----:B-1----:R-:W-:Y:S02]  /*4200*/  UISETP.NE.U32.AND UP2, UPT, UR6, URZ, UPT ;  /* 0x000000ff0600728c */ /* 0x002fe4000bf45070 */
[----:B------:R-:W-:Y:S02]  /*4210*/  ULEA UR6, UR37, UR8, 0x18 ;  /* 0x0000000825067291 */ /* 0x000fe4000f8ec0ff */
[----:B------:R-:W-:Y:S02]  /*4220*/  UISETP.NE.AND.EX UP2, UPT, UR7, URZ, UPT, UP2 ;  /* 0x000000ff0700728c */ /* 0x000fe4000bf45320 */
[----:B------:R-:W-:Y:S01]  /*4230*/  UIADD3 UR7, UPT, UPT, UR6, 0x110, URZ ;  /* 0x0000011006077890 */ /* 0x000fe2000fffe0ff */
[----:B------:R-:W1:Y:S01]  /*4240*/  LDC R18, c[0x0][0xb20] ;  /* 0x0002c800ff127b82 */ /* 0x000e620000000800 */
[----:B----4-:R-:W-:Y:S01]  /*4250*/  UISETP.NE.U32.AND UP3, UPT, UR4, URZ, UPT ;  /* 0x000000ff0400728c */ /* 0x010fe2000bf65070 */
[----:B--2---:R-:W-:Y:S01]  /*4260*/  ISETP.NE.AND P1, PT, R0, 0x1, PT ;  /* 0x000000010000780c */ /* 0x004fe20003f25270 */
[----:B------:R-:W-:-:S02]  /*4270*/  UPRMT UR37, UR37, 0x654, UR7 ;  /* 0x0000065425257896 */ /* 0x000fc40008000007 */
[----:B------:R-:W-:-:S03]  /*4280*/  UISETP.NE.AND.EX UP3, UPT, UR5, URZ, UPT, UP3 ;  /* 0x000000ff0500728c */ /* 0x000fc6000bf65330 */
[----:B------:R-:W2:Y:S08]  /*4290*/  LDC.64 R32, c[0x0][0x348] ;  /* 0x0000d200ff207b82 */ /* 0x000eb00000000a00 */
[----:B------:R-:W4:Y:S08]  /*42a0*/  LDC.64 R16, c[0x0][0xb10] ;  /* 0x0002c400ff107b82 */ /* 0x000f300000000a00 */
[----:B------:R-:W1:Y:S08]  /*42b0*/  LDC.64 R6, c[0x0][0xb18] ;  /* 0x0002c600ff067b82 */ /* 0x000e700000000a00 */
[----:B------:R-:W1:Y:S08]  /*42c0*/  LDC.64 R4, c[0x0][0xb28] ;  /* 0x0002ca00ff047b82 */ /* 0x000e700000000a00 */
[----:B---3--:R-:W1:Y:S02]  /*42d0*/  LDC R24, c[0x0][0x374] ;  /* 0x0000dd00ff187b82 */ /* 0x008e640000000800 */
.L_x_89:
[C---:B------:R-:W-:Y:S02]  /*42e0*/  LEA R0, R29.reuse, UR6, 0x3 ;  /* 0x000000061d007c11 */ /* 0x040fe4000f8e18ff */
[----:B------:R-:W-:Y:S02]  /*42f0*/  SHF.L.U32 R3, R28, 0x1f, RZ ;  /* 0x0000001f1c037819 */ /* 0x000fe400000006ff */
[----:B------:R-:W-:Y:S02]  /*4300*/  LEA R20, R29, UR6, 0x4 ;  /* 0x000000061d147c11 */ /* 0x000fe4000f8e20ff */
[----:B---3--:R-:W3:Y:S02]  /*4310*/  SYNCS.PHASECHK.TRANS64.TRYWAIT P0, [R0+URZ+0x130], R3 ;  /* 0x00013003000075a7 */ /* 0x008ee400080011ff */
[----:B---3--:R-:W-:Y:S05]  /*4320*/  @!P0 BRA `(.L_x_82) ;  /* 0x0000003800688947 */ /* 0x008fea0003800000 */
.L_x_162:
[----:B------:R-:W-:Y:S01]  /*4330*/  ISETP.GE.AND P0, PT, R72, 0x1, PT ;  /* 0x000000014800780c */ /* 0x000fe20003f06270 */
[----:B------:R-:W1:Y:S01]  /*4340*/  LDS.128 R20, [R20+0x1c0] ;  /* 0x0001c00014147984 */ /* 0x000e620000000c00 */
[----:B------:R-:W-:Y:S01]  /*4350*/  ISETP.NE.U32.AND P4, PT, RZ, UR4, PT ;  /* 0x00000004ff007c0c */ /* 0x000fe2000bf85070 */
[----:B---3--:R-:W-:Y:S01]  /*4360*/  VIADD R0, R0, 0x140 ;  /* 0x0000014000007836 */ /* 0x008fe20000000000 */
[----:B------:R-:W-:Y:S02]  /*4370*/  SHF.L.U32 R26, R30, 0x1f, RZ ;  /* 0x0000001f1e1a7819 */ /* 0x000fe400000006ff */
[----:B------:R-:W-:Y:S02]  /*4380*/  ISETP.NE.AND.EX P4, PT, RZ, UR5, PT, P4 ;  /* 0x00000005ff007c0c */ /* 0x000fe4000bf85340 */
[----:B------:R-:W-:Y:S01]  /*4390*/  PRMT R0, RZ, 0x654, R0 ;  /* 0x00000654ff007816 */ /* 0x000fe20000000000 */
[----:B------:R-:W-:Y:S01]  /*43a0*/  @!PT LDS RZ, [RZ] ;  /* 0x00000000fffff984 */ /* 0x000fe20000000800 */
[----:B------:R-:W-:Y:S01]  /*43b0*/  @!PT LDS RZ, [RZ] ;  /* 0x00000000fffff984 */ /* 0x000fe20000000800 */
[----:B------:R-:W-:Y:S01]  /*43c0*/  @!PT LDS RZ, [RZ] ;  /* 0x00000000fffff984 */ /* 0x000fe20000000800 */
[----:B------:R-:W-:Y:S01]  /*43d0*/  @!PT LDS RZ, [RZ] ;  /* 0x00000000fffff984 */ /* 0x000fe20000000800 */
[----:B------:R3:W-:Y:S06]  /*43e0*/  MEMBAR.ALL.CTA ;  /* 0x0000000000007992 */ /* 0x0007ec0000008000 */
[----:B---3--:R-:W3:Y:S02]  /*43f0*/  FENCE.VIEW.ASYNC.S ;  /* 0x00000000000073c6 */ /* 0x008ee40000000000 */
[----:B---3--:R3:W-:Y:S01]  /*4400*/  SYNCS.ARRIVE.TRANS64.RED.A1T0 RZ, [R0+URZ], RZ ;  /* 0x000000ff00ff79a7 */ /* 0x0087e200081004ff */
[----:B-1----:R-:W-:Y:S11]  /*4410*/  LOP3.LUT P3, RZ, R22, 0x1, RZ, 0xc0, !PT ;  /* 0x0000000116ff7812 */ /* 0x002ff6000786c0ff */
[----:B------:R-:W-:Y:S02]  /*4420*/  @!UPT UIADD3 URZ, UPT, UPT, URZ, URZ, URZ ;  /* 0x000000fffffff290 */ /* 0x000fe4000fffe0ff */
[----:B------:R-:W-:Y:S02]  /*4430*/  @P3 MOV R13, R20 ;  /* 0x00000014000d3202 */ /* 0x000fe40000000f00 */
[----:B------:R-:W-:Y:S01]  /*4440*/  @P3 LOP3.LUT R8, R21, 0xffff, RZ, 0xc0, !PT ;  /* 0x0000ffff15083812 */ /* 0x000fe200078ec0ff */
[----:B---3--:R-:W-:Y:S06]  /*4450*/  @!P0 BRA `(.L_x_83) ;  /* 0x0000000000a48947 */ /* 0x008fec0003800000 */
[----:B------:R-:W-:Y:S01]  /*4460*/  IMAD.HI.U32 R31, R24, R7, RZ ;  /* 0x00000007181f7227 */ /* 0x000fe200078e00ff */
[----:B------:R-:W-:Y:S02]  /*4470*/  ISETP.NE.AND P0, PT, R6, 0x1, PT ;  /* 0x000000010600780c */ /* 0x000fe40003f05270 */
[----:B------:R-:W-:Y:S01]  /*4480*/  ISETP.NE.AND P2, PT, R72, 0x1, PT ;  /* 0x000000014800780c */ /* 0x000fe20003f45270 */
[----:B----4-:R-:W-:Y:S01]  /*4490*/  IMAD.HI.U32 R34, R19, R16, RZ ;  /* 0x0000001013227227 */ /* 0x010fe200078e00ff */
[----:B------:R-:W-:Y:S02]  /*44a0*/  SHF.R.U32.HI R31, RZ, R18, R31 ;  /* 0x00000012ff1f7219 */ /* 0x000fe4000001161f */
[----:B------:R-:W-:Y:S01]  /*44b0*/  ISETP.NE.AND P5, PT, R2, 0x1, PT ;  /* 0x000000010200780c */ /* 0x000fe20003fa5270 */
[----:B------:R-:W-:Y:S01]  /*44c0*/  IMAD.HI.U32 R36, R13, R16, RZ ;  /* 0x000000100d247227 */ /* 0x000fe200078e00ff */
[----:B------:R-:W-:Y:S02]  /*44d0*/  SHF.R.U32.HI R34, RZ, R17, R34 ;  /* 0x00000011ff227219 */ /* 0x000fe40000011622 */
[----:B------:R-:W-:Y:S01]  /*44e0*/  SEL R3, R24, R31, !P0 ;  /* 0x0000001f18037207 */ /* 0x000fe20004000000 */
[C---:B------:R-:W-:Y:S01]  /*44f0*/  IMAD.HI.U32 R31, R8.reuse, R7, RZ ;  /* 0x00000007081f7227 */ /* 0x040fe200078e00ff */
[----:B------:R-:W-:Y:S02]  /*4500*/  SEL R11, R19, R34, !P5 ;  /* 0x00000022130b7207 */ /* 0x000fe40006800000 */
[----:B------:R-:W-:Y:S01]  /*4510*/  SHF.R.U32.HI R36, RZ, R17, R36 ;  /* 0x00000011ff247219 */ /* 0x000fe20000011624 */
[----:B------:R-:W-:Y:S01]  /*4520*/  IMAD.HI.U32 R38, R3, R4, RZ ;  /* 0x0000000403267227 */ /* 0x000fe200078e00ff */
[----:B------:R-:W-:Y:S03]  /*4530*/  SHF.R.U32.HI R31, RZ, R18, R31 ;  /* 0x00000012ff1f7219 */ /* 0x000fe6000001161f */
[----:B------:R-:W-:Y:S01]  /*4540*/  IMAD.HI.U32 R34, R11, R4, RZ ;  /* 0x000000040b227227 */ /* 0x000fe200078e00ff */
[----:B------:R-:W-:Y:S02]  /*4550*/  @P2 SHF.R.U32.HI R3, RZ, R5, R38 ;  /* 0x00000005ff032219 */ /* 0x000fe40000011626 */
[----:B------:R-:W-:Y:S02]  /*4560*/  SEL R9, R8, R31, !P0 ;  /* 0x0000001f08097207 */ /* 0x000fe40004000000 */
[----:B------:R-:W-:Y:S01]  /*4570*/  @P2 SHF.R.U32.HI R11, RZ, R5, R34 ;  /* 0x00000005ff0b2219 */ /* 0x000fe20000011622 */
[C---:B------:R-:W-:Y:S01]  /*4580*/  IMAD R10, R72.reuse, R3, RZ ;  /* 0x00000003480a7224 */ /* 0x040fe200078e02ff */
[----:B------:R-:W-:Y:S01]  /*4590*/  SEL R3, R13, R36, !P5 ;  /* 0x000000240d037207 */ /* 0x000fe20006800000 */
[C---:B------:R-:W-:Y:S03]  /*45a0*/  IMAD.HI.U32 R14, R9.reuse, R4, RZ ;  /* 0x00000004090e7227 */ /* 0x040fe600078e00ff */
[----:B------:R-:W-:Y:S01]  /*45b0*/  ISETP.GE.AND P0, PT, R9, R10, PT ;  /* 0x0000000a0900720c */ /* 0x000fe20003f06270 */
[C---:B------:R-:W-:Y:S01]  /*45c0*/  IMAD R12, R72.reuse, R11, RZ ;  /* 0x0000000b480c7224 */ /* 0x040fe200078e02ff */
[-C--:B------:R-:W-:Y:S04]  /*45d0*/  SHF.R.U32.HI R14, RZ, R5.reuse, R14 ;  /* 0x00000005ff0e7219 */ /* 0x080fe8000001160e */
[----:B------:R-:W-:Y:S02]  /*45e0*/  ISETP.GE.OR P0, PT, R3, R12, P0 ;  /* 0x0000000c0300720c */ /* 0x000fe40000706670 */
[----:B------:R-:W-:Y:S05]  /*45f0*/  SEL R15, R9, R14, !P2 ;  /* 0x0000000e090f7207 */ /* 0x000fea0005000000 */
[----:B------:R-:W-:Y:S04]  /*4600*/  IMAD.MOV R14, RZ, RZ, -R15 ;  /* 0x000000ffff0e7224 */ /* 0x000fe800078e0a0f */
[----:B------:R-:W-:Y:S02]  /*4610*/  IMAD R14, R72, R14, R9 ;  /* 0x0000000e480e7224 */ /* 0x000fe400078e0209 */
[C---:B------:R-:W-:Y:S05]  /*4620*/  @!P0 IMAD.HI.U32 R10, R3.reuse, R4, RZ ;  /* 0x00000004030a8227 */ /* 0x040fea00078e00ff */
[----:B------:R-:W-:Y:S04]  /*4630*/  @!P0 SHF.R.U32.HI R10, RZ, R5, R10 ;  /* 0x00000005ff0a8219 */ /* 0x000fe8000001160a */
[----:B------:R-:W-:Y:S01]  /*4640*/  @!P0 SEL R0, R3, R10, !P2 ;  /* 0x0000000a03008207 */ /* 0x000fe20005000000 */
[----:B------:R-:W-:Y:S03]  /*4650*/  IMAD.MOV R10, RZ, RZ, -R3 ;  /* 0x000000ffff0a7224 */ /* 0x000fe600078e0a03 */
[----:B------:R-:W-:Y:S01]  /*4660*/  @!P0 IADD3 R15, PT, PT, R15, -R0, RZ ;  /* 0x800000000f0f8210 */ /* 0x000fe20007ffe0ff */
[----:B------:R-:W-:Y:S01]  /*4670*/  @!P0 IMAD R0, R11, R14, R0 ;  /* 0x0000000e0b008224 */ /* 0x000fe200078e0200 */
[----:B------:R-:W-:Y:S01]  /*4680*/  IADD3 R11, PT, PT, -R9, RZ, RZ ;  /* 0x000000ff090b7210 */ /* 0x000fe20007ffe1ff */
[----:B------:R-:W-:Y:S02]  /*4690*/  IMAD R13, R2, R10, R13 ;  /* 0x0000000a020d7224 */ /* 0x000fe400078e020d */
[----:B------:R-:W-:Y:S02]  /*46a0*/  @!P0 IMAD R9, R15, R72, R3 ;  /* 0x000000480f098224 */ /* 0x000fe400078e0203 */
[----:B------:R-:W-:Y:S02]  /*46b0*/  @!P0 IMAD.MOV.U32 R3, RZ, RZ, R0 ;  /* 0x000000ffff038224 */ /* 0x000fe400078e0000 */
[----:B------:R-:W-:Y:S02]  /*46c0*/  IMAD R8, R6, R11, R8 ;  /* 0x0000000b06087224 */ /* 0x000fe400078e0208 */
[----:B------:R-:W-:Y:S02]  /*46d0*/  IMAD R13, R3, R2, R13 ;  /* 0x00000002030d7224 */ /* 0x000fe400078e020d */
[----:B------:R-:W-:Y:S02]  /*46e0*/  IMAD R8, R9, R6, R8 ;  /* 0x0000000609087224 */ /* 0x000fe400078e0208 */
.L_x_83:
[----:B------:R-:W-:Y:S05]  /*46f0*/  BRA.U UP1, `(.L_x_84) ;  /* 0x0000000101107547 */ /* 0x000fea000b800000 */
[----:B------:R-:W-:Y:S04]  /*4700*/  MOV R0, UR13 ;  /* 0x0000000d00007c02 */ /* 0x000fe80008000f00 */
[----:B------:R-:W-:Y:S04]  /*4710*/  SHF.L.U32 R3, R0, 0x1f, RZ ;  /* 0x0000001f00037819 */ /* 0x000fe800000006ff */
[----:B------:R-:W1:Y:S02]  /*4720*/  SYNCS.PHASECHK.TRANS64.TRYWAIT P0, [UR6+0x128], R3 ;  /* 0x00012803ff0075a7 */ /* 0x000e640008001106 */
[----:B-1----:R-:W-:Y:S05]  /*4730*/  @!P0 BRA `(.L_x_85) ;  /* 0x0000003400788947 */ /* 0x002fea0003800000 */
.L_x_84:
[----:B------:R-:W-:Y:S05]  /*4740*/  BRA.U !UP3, `(.L_x_86) ;  /* 0x000000010b347547 */ /* 0x000fea000b800000 */
[----:B------:R-:W-:Y:S01]  /*4750*/  UPLOP3.LUT UP0, UPT, UPT, UPT, UP2, 0x80, 0x8 ;  /* 0x000000000008789c */ /* 0x000fe20003f0f020 */
[----:B-1----:R-:W-:Y:S02]  /*4760*/  HFMA2 R0, -RZ, RZ, 0, 5.9604644775390625e-08 ;  /* 0x00000001ff007431 */ /* 0x002fe400000001ff */
[----:B------:R-:W-:Y:S03]  /*4770*/  IMAD.MOV.U32 R164, RZ, RZ, 0x1 ;  /* 0x00000001ffa47424 */ /* 0x000fe600078e00ff */
[----:B------:R-:W-:Y:S05]  /*4780*/  PLOP3.LUT P0, PT, PT, PT, UP0, 0x80, 0x8 ;  /* 0x000000000008781c */ /* 0x000fea0003f0f008 */
[----:B------:R-:W1:Y:S01]  /*4790*/  @UP0 LDCU.64 UR8, c[0x0][0x888] ;  /* 0x00011100ff0807ac */ /* 0x000e620008000a00 */
[----:B------:R-:W-:Y:S07]  /*47a0*/  @UP0 UIMAD UR7, UR36, UR4, URZ ;  /* 0x00000004240702a4 */ /* 0x000fee000f8e02ff */
[----:B------:R-:W-:Y:S01]  /*47b0*/  @!P0 PRMT R164, R0, 0x7610, R164 ;  /* 0x0000761000a48816 */ /* 0x000fe200000000a4 */
[----:B-1----:R-:W-:Y:S03]  /*47c0*/  @UP0 UIMAD.WIDE UR8, UR7, 0x4, UR8 ;  /* 0x00000004070808a5 */ /* 0x002fe6000f8e0208 */
[----:B------:R-:W1:Y:S03]  /*47d0*/  @!UP0 LDCU UR7, c[0x0][0x880] ;  /* 0x00011000ff0787ac */ /* 0x000e660008000800 */
[----:B------:R-:W-:Y:S01]  /*47e0*/  IMAD.U32 R10, RZ, RZ, UR8 ;  /* 0x00000008ff0a7e24 */ /* 0x000fe2000f8e00ff */
[----:B------:R-:W-:Y:S05]  /*47f0*/  MOV R11, UR9 ;  /* 0x00000009000b7c02 */ /* 0x000fea0008000f00 */
[----:B-----5:R3:W5:Y:S02]  /*4800*/  @P0 LDG.E R81, desc[UR40][R10.64] ;  /* 0x000000280a510981 */ /* 0x020764000c1e1900 */
[----:B-1-3--:R-:W-:Y:S07]  /*4810*/  @!P0 IMAD.U32 R81, RZ, RZ, UR7 ;  /* 0x00000007ff518e24 */ /* 0x00afee000f8e00ff */
.L_x_86:
[----:B-----5:R-:W-:Y:S01]  /*4820*/  @!P4 FSETP.EQ.AND P5, PT, R81, RZ, PT ;  /* 0x000000ff5100c20b */ /* 0x020fe20003fa2000 */
[----:B------:R-:W-:Y:S01]  /*4830*/  @!UPT UIADD3 URZ, UPT, UPT, URZ, URZ, URZ ;  /* 0x000000fffffff290 */ /* 0x000fe2000fffe0ff */
[----:B------:R-:W-:Y:S11]  /*4840*/  @!P4 BRA `(.L_x_87) ;  /* 0x000000000014c947 */ /* 0x000ff60003800000 */
[----:B------:R-:W-:Y:S02]  /*4850*/  LOP3.LUT P0, RZ, R164, 0xff, RZ, 0xc0, !PT ;  /* 0x000000ffa4ff7812 */ /* 0x000fe4000780c0ff */
[----:B------:R-:W-:Y:S04]  /*4860*/  PLOP3.LUT P5, PT, PT, PT, UP0, 0x80, 0x8 ;  /* 0x000000000008781c */ /* 0x000fe80003faf008 */
[----:B------:R-:W-:Y:S07]  /*4870*/  PLOP3.LUT P5, PT, P5, PT, PT, 0x8, 0x80 ;  /* 0x000000000080781c */ /* 0x000fee0002fae170 */
[----:B------:R-:W-:Y:S11]  /*4880*/  @P0 FSETP.EQ.AND P5, PT, R81, RZ, PT ;  /* 0x000000ff5100020b */ /* 0x000ff60003fa2000 */
[----:B------:R-:W-:Y:S02]  /*4890*/  @!UPT UIADD3 URZ, UPT, UPT, URZ, URZ, URZ ;  /* 0x000000fffffff290 */ /* 0x000fe4000fffe0ff */
.L_x_87:
[----:B------:R-:W3:Y:S01]  /*48a0*/  SYNCS.PHASECHK.TRANS64.TRYWAIT P4, [UR6+0x118], R26 ;  /* 0x0001181aff0075a7 */ /* 0x000ee20008081106 */
[----:B------:R-:W-:Y:S01]  /*48b0*/  @P3 SHF.R.U32.HI R27, RZ, 0x10, R21 ;  /* 0x00000010ff1b3819 */ /* 0x000fe20000011615 */
[----:B------:R-:W-:Y:S01]  /*48c0*/  VIADD R29, R29, 0x1 ;  /* 0x000000011d1d7836 */ /* 0x000fe20000000000 */
[----:B------:R-:W5:Y:S08]  /*48d0*/  LDC.64 R14, c[0x0][0xb10] ;  /* 0x0002c400ff0e7b82 */ /* 0x000f700000000a00 */
[----:B------:R-:W2:Y:S08]  /*48e0*/  LDC.64 R10, c[0x0][0xb18] ;  /* 0x0002c600ff0a7b82 */ /* 0x000eb00000000a00 */
[----:B-1----:R-:W1:Y:S08]  /*48f0*/  @!P1 LDC R0, c[0x0][0xb20] ;  /* 0x0002c800ff009b82 */ /* 0x002e700000000800 */
[----:B------:R-:W4:Y:S01]  /*4900*/  @!P1 LDC R3, c[0x0][0xb0c] ;  /* 0x0002c300ff039b82 */ /* 0x000f220000000800 */
[----:B-----5:R-:W-:Y:S05]  /*4910*/  @!P1 IMAD.HI.U32 R14, R13, R14, RZ ;  /* 0x0000000e0d0e9227 */ /* 0x020fea00078e00ff */
[----:B------:R-:W-:Y:S01]  /*4920*/  @!P1 SHF.R.U32.HI R14, RZ, R15, R14 ;  /* 0x0000000fff0e9219 */ /* 0x000fe2000001160e */
[----:B--2---:R-:W-:Y:S01]  /*4930*/  @!P1 IMAD.HI.U32 R11, R8, R11, RZ ;  /* 0x0000000b080b9227 */ /* 0x004fe200078e00ff */
[----:B------:R-:W-:Y:S04]  /*4940*/  @!P1 ISETP.NE.AND P0, PT, R10, 0x1, PT ;  /* 0x000000010a00980c */ /* 0x000fe80003f05270 */
[----:B-1----:R-:W-:Y:S02]  /*4950*/  @!P1 SHF.R.U32.HI R9, RZ, R0, R11 ;  /* 0x00000000ff099219 */ /* 0x002fe4000001160b */
[----:B----4-:R-:W-:Y:S02]  /*4960*/  @!P1 ISETP.NE.AND P2, PT, R3, 0x1, PT ;  /* 0x000000010300980c */ /* 0x010fe40003f45270 */
[----:B------:R-:W-:Y:S02]  /*4970*/  @!P1 SEL R9, R8, R9, !P0 ;  /* 0x0000000908099207 */ /* 0x000fe40004000000 */
[----:B------:R-:W-:Y:S02]  /*4980*/  ELECT P0, URZ, PT ;  /* 0x0000000000ff782f */ /* 0x000fe40003800000 */
[----:B------:R-:W-:Y:S05]  /*4990*/  @!P1 SEL R14, R13, R14, !P2 ;  /* 0x0000000e0d0e9207 */ /* 0x000fea0005000000 */
[----:B------:R-:W-:Y:S02]  /*49a0*/  @!P1 IMAD.IADD R0, R9, 0x1, -R14 ;  /* 0x0000000109009824 */ /* 0x000fe400078e0a0e */
[----:B------:R-:W-:Y:S02]  /*49b0*/  @!P1 IMAD.IADD R9, R14, 0x1, -R9 ;  /* 0x000000010e099824 */ /* 0x000fe400078e0a09 */
[----:B------:R-:W-:Y:S02]  /*49c0*/  @!P1 IMAD R13, R0, R3, R13 ;  /* 0x00000003000d9224 */ /* 0x000fe400078e020d */
[----:B------:R-:W-:Y:S01]  /*49d0*/  @!P1 IMAD R8, R9, R10, R8 ;  /* 0x0000000a09089224 */ /* 0x000fe200078e0208 */
[----:B---3--:R-:W-:Y:S06]  /*49e0*/  @!P4 BRA `(.L_x_88) ;  /* 0x0000003000e4c947 */ /* 0x008fec0003800000 */
.L_x_165:
[----:B------:R-:W-:Y:S01]  /*49f0*/  PLOP3.LUT P5, PT, P5, P0, PT, 0xf2, 0x2f ;  /* 0x00000000002f781c */ /* 0x000fe20002fa1e72 */
[----:B------:R-:W-:Y:S01]  /*4a00*/  UMOV UR14, 0x0 ;  /* 0x00000000000e7882 */ /* 0x000fe20000000000 */
[----:B------:R-:W-:Y:S01]  /*4a10*/  LOP3.LUT R30, R30, 0x1, RZ, 0x3c, !PT ;  /* 0x000000011e1e7812 */ /* 0x000fe200078e3cff */
[----:B------:R-:W-:Y:S01]  /*4a20*/  UMOV UR15, 0x10000000 ;  /* 0x10000000000f7882 */ /* 0x000fe20000000000 */
[----:B------:R-:W-:Y:S01]  /*4a30*/  UMOV UR12, UR36 ;  /* 0x00000024000c7c82 */ /* 0x000fe20008000000 */
[----:B------:R-:W-:Y:S08]  /*4a40*/  @P3 R2UR UR36, R27 ;  /* 0x000000001b2432ca */ /* 0x000ff000000e0000 */
[----:B-1----:R-:W-:Y:S01]  /*4a50*/  @!P5 IADD3 R3, P0, PT, R32, 0x580, RZ ;  /* 0x000005802003d810 */ /* 0x002fe20007f1e0ff */
[----:B------:R-:W-:Y:S01]  /*4a60*/  @!P5 IMAD.SHL.U32 R155, R155, 0x40, RZ ;  /* 0x000000409b9bd824 */ /* 0x000fe200078e00ff */
[----:B------:R-:W-:Y:S01]  /*4a70*/  VOTEU.ALL UP1, P5 ;  /* 0x0000000000ff7886 */ /* 0x000fe20002820000 */
[----:B------:R-:W-:Y:S01]  /*4a80*/  @!P5 IMAD.SHL.U32 R165, R165, 0x80, RZ ;  /* 0x00000080a5a5d824 */ /* 0x000fe200078e00ff */
[----:B------:R-:W-:Y:S01]  /*4a90*/  @!P5 R2UR UR8, R3 ;  /* 0x000000000308d2ca */ /* 0x000fe200000e0000 */
[----:B------:R-:W-:Y:S01]  /*4aa0*/  @!P5 IMAD.X R0, RZ, RZ, R33, P0 ;  /* 0x000000ffff00d224 */ /* 0x000fe200000e0621 */
[----:B------:R-:W-:Y:S01]  /*4ab0*/  @!P5 R2UR UR10, R155 ;  /* 0x000000009b0ad2ca */ /* 0x000fe200000e0000 */
[----:B------:R-:W-:Y:S01]  /*4ac0*/  @!UP1 UIADD3 UR9, UPT, UPT, UR6, 0x110, URZ ;  /* 0x0000011006099890 */ /* 0x000fe2000fffe0ff */
[----:B------:R-:W-:Y:S01]  /*4ad0*/  @!P5 R2UR UR11, R165 ;  /* 0x00000000a50bd2ca */ /* 0x000fe200000e0000 */
[----:B------:R-:W-:Y:S01]  /*4ae0*/  IMAD.IADD R155, R8, 0x1, R143 ;  /* 0x00000001089b7824 */ /* 0x000fe200078e028f */
[----:B------:R-:W-:Y:S01]  /*4af0*/  @!P5 R2UR UR7, R0 ;  /* 0x000000000007d2ca */ /* 0x000fe200000e0000 */
[----:B------:R-:W-:Y:S01]  /*4b00*/  IMAD.IADD R165, R13, 0x1, R154 ;  /* 0x000000010da57824 */ /* 0x000fe200078e029a */
[C---:B------:R-:W-:Y:S04]  /*4b10*/  ISETP.NE.AND P0, PT, R29.reuse, 0x2, PT ;  /* 0x000000021d00780c */ /* 0x040fe80003f05270 */
[----:B------:R-:W-:Y:S01]  /*4b20*/  SEL R3, RZ, 0x1, P0 ;  /* 0x00000001ff037807 */ /* 0x000fe20000000000 */
[----:B------:R-:W-:Y:S01]  /*4b30*/  IMAD.U32 R10, RZ, RZ, UR8 ;  /* 0x00000008ff0a7e24 */ /* 0x000fe2000f8e00ff */
[----:B------:R-:W-:Y:S01]  /*4b40*/  @!UP1 UIADD3 UR8, UPT, UPT, UR6, 0x200, URZ ;  /* 0x0000020006089890 */ /* 0x000fe2000fffe0ff */
[----:B------:R-:W-:Y:S01]  /*4b50*/  SEL R29, R29, RZ, P0 ;  /* 0x000000ff1d1d7207 */ /* 0x000fe20000000000 */
[----:B------:R-:W-:Y:S01]  /*4b60*/  VOTEU.ALL UP1, P5 ;  /* 0x0000000000ff7886 */ /* 0x000fe20002820000 */
[----:B------:R-:W-:Y:S02]  /*4b70*/  LOP3.LUT R28, R28, R3, RZ, 0x3c, !PT ;  /* 0x000000031c1c7212 */ /* 0x000fe400078e3cff */
[----:B------:R-:W-:Y:S01]  /*4b80*/  IMAD.U32 R11, RZ, RZ, UR7 ;  /* 0x00000007ff0b7e24 */ /* 0x000fe2000f8e00ff */
[----:B------:R-:W-:Y:S04]  /*4b90*/  @!P5 R2UR UR16, R10 ;  /* 0x000000000a10d2ca */ /* 0x000fe800000e0000 */
[----:B------:R-:W-:Y:S11]  /*4ba0*/  @!P5 R2UR UR17, R11 ;  /* 0x000000000b11d2ca */ /* 0x000ff600000e0000 */
[----:B------:R-:W-:Y:S02]  /*4bb0*/  @!UPT UIADD3 URZ, UPT, UPT, URZ, URZ, URZ ;  /* 0x000000fffffff290 */ /* 0x000fe4000fffe0ff */
[----:B------:R3:W-:Y:S01]  /*4bc0*/  @!UP1 UTMALDG.3D [UR8], [UR16], desc[UR14] ;  /* 0x00000e08100095b4 */ /* 0x0007e20008011000 */
[----:B------:R3:W-:Y:S01]  /*4bd0*/  @!P5 SYNCS.ARRIVE.TRANS64.RED.A0TR RZ, [UR6+0x110], R25 ;  /* 0x00011019ffffd9a7 */ /* 0x0007e20008300406 */
[----:B------:R-:W-:Y:S01]  /*4be0*/  UPLOP3.LUT UP1, UPT, UPT, UPT, UPT, 0x80, 0x8 ;  /* 0x000000000008789c */ /* 0x000fe20003f2f070 */
[----:B------:R-:W-:Y:S01]  /*4bf0*/  SYNCS.ARRIVE.TRANS64.RED.A1T0 RZ, [UR37], RZ ;  /* 0x000000ffffff79a7 */ /* 0x000fe20008100425 */
[----:B------:R-:W-:Y:S09]  /*4c00*/  @P3 BRA `(.L_x_89) ;  /* 0xfffffff400b43947 */ /* 0x000ff2000383ffff */
[----:B------:R-:W-:Y:S07]  /*4c10*/  MOV R0, UR6 ;  /* 0x0000000600007c02 */ /* 0x000fee0008000f00 */
.L_x_90:
[----:B-1----:R-:W-:-:S04]  /*4c20*/  SHF.L.U32 R3, R30, 0x1f, RZ ;  /* 0x0000001f1e037819 */ /* 0x002fc800000006ff */
[----:B------:R1:W2:Y:S03]  /*4c30*/  SYNCS.PHASECHK.TRANS64.TRYWAIT P0, [R0+URZ+0x118], R3 ;  /* 0x00011803000075a7 */ /* 0x0002a600080011ff */
[----:B--2---:R-:W-:Y:S05]  /*4c40*/  @!P0 NANOSLEEP.SYNCS 0x989680 ;  /* 0x009896800000895d */ /* 0x004fea0003900000 */
[----:B------:R-:W2:Y:S02]  /*4c50*/  @!P0 SYNCS.PHASECHK.TRANS64 P0, [R0+URZ+0x118], R3 ;  /* 0x00011803000085a7 */ /* 0x000ea400080010ff */
[----:B--23--:R-:W-:Y:S05]  /*4c60*/  @P0 EXIT ;  /* 0x000000000000094d */ /* 0x00cfea0003800000 */
[----:B------:R-:W-:Y:S05]  /*4c70*/  BRA `(.L_x_90) ;  /* 0xfffffffc00e87947 */ /* 0x000fea000383ffff */
.L_x_81:
[----:B------:R-:W-:-:S06]  /*4c80*/  UISETP.GE.AND UP1, UPT, UR8, 0x4, UPT ;  /* 0x000000040800788c */ /* 0x000fcc000bf26270 */
[----:B------:R-:W-:-:S13]  /*4c90*/  PLOP3.LUT P0, PT, PT, PT, UP1, 0x80, 0x8 ;  /* 0x000000000008781c */ /* 0x000fda0003f0f018 */
[----:B------:R-:W-:Y:S05]  /*4ca0*/  @!P0 EXIT ;  /* 0x000000000000894d */ /* 0x000fea0003800000 */
[----:B------:R-:W-:Y:S01]  /*4cb0*/  BAR.SYNC.DEFER_BLOCKING 0x6, 0xa0 ;  /* 0x0182800000007b1d */ /* 0x000fe20000010000 */
[C---:B------:R-:W-:Y:S02]  /*4cc0*/  IMAD.SHL.U32 R3, R166.reuse, 0x40, RZ ;  /* 0x00000040a6037824 */ /* 0x040fe400078e00ff */
[----:B------:R-:W-:Y:S02]  /*4cd0*/  HFMA2 R76, -RZ, RZ, 0, 0 ;  /* 0x00000000ff4c7431 */ /* 0x000fe400000001ff */
[C---:B------:R-:W-:Y:S01]  /*4ce0*/  IMAD.SHL.U32 R168, R166.reuse, 0x8, RZ ;  /* 0x00000008a6a87824 */ /* 0x040fe200078e00ff */
[----:B------:R-:W-:Y:S01]  /*4cf0*/  CS2R R174, SRZ ;  /* 0x0000000000ae7805 */ /* 0x000fe2000001ff00 */
[----:B------:R-:W-:Y:S01]  /*4d00*/  IMAD.U32 R79, R166, 0x10000, RZ ;  /* 0x00010000a64f7824 */ /* 0x000fe200078e00ff */
[----:B------:R-:W-:Y:S01]  /*4d10*/  UMOV UR43, 0x400 ;  /* 0x00000400002b7882 */ /* 0x000fe20000000000 */
[----:B------:R-:W-:Y:S01]  /*4d20*/  LOP3.LUT R5, R3, 0x180, RZ, 0xc0, !PT ;  /* 0x0000018003057812 */ /* 0x000fe200078ec0ff */
[----:B------:R-:W-:Y:S01]  /*4d30*/  ULEA UR43, UR37, UR43, 0x18 ;  /* 0x0000002b252b7291 */ /* 0x000fe2000f8ec0ff */
[----:B------:R-:W1:Y:S01]  /*4d40*/  LDC R167, c[0x0][0x370] ;  /* 0x0000dc00ffa77b82 */ /* 0x000e620000000800 */
[----:B------:R-:W-:Y:S01]  /*4d50*/  LOP3.LUT R79, R79, 0x600000, RZ, 0xc0, !PT ;  /* 0x006000004f4f7812 */ /* 0x000fe200078ec0ff */
[----:B------:R-:W-:Y:S01]  /*4d60*/  IMAD.MOV.U32 R181, RZ, RZ, RZ ;  /* 0x000000ffffb57224 */ /* 0x000fe200078e00ff */
[----:B------:R-:W-:Y:S01]  /*4d70*/  LOP3.LUT R168, R5, 0x30, R168, 0xf8, !PT ;  /* 0x0000003005a87812 */ /* 0x000fe200078ef8a8 */
[----:B------:R-:W-:Y:S01]  /*4d80*/  UIADD3 UR4, UPT, UPT, UR43, 0x2200, URZ ;  /* 0x000022002b047890 */ /* 0x000fe2000fffe0ff */
[----:B------:R-:W-:Y:S01]  /*4d90*/  IMAD.MOV.U32 R173, RZ, RZ, RZ ;  /* 0x000000ffffad7224 */ /* 0x000fe200078e00ff */
[----:B------:R-:W2:Y:S01]  /*4da0*/  LDCU.64 UR46, c[0x0][0x348] ;  /* 0x00006900ff2e77ac */ /* 0x000ea20008000a00 */
[----:B------:R-:W-:Y:S01]  /*4db0*/  LOP3.LUT R168, R168, 0x1e40, R3, 0xf8, !PT ;  /* 0x00001e40a8a87812 */ /* 0x000fe200078ef803 */
[----:B------:R-:W4:Y:S01]  /*4dc0*/  LDC R74, c[0x0][0xb0c] ;  /* 0x0002c300ff4a7b82 */ /* 0x000f220000000800 */
[----:B------:R-:W-:Y:S01]  /*4dd0*/  IMAD.SHL.U32 R3, R166, 0x10, RZ ;  /* 0x00000010a6037824 */ /* 0x000fe200078e00ff */
[----:B------:R-:W-:Y:S01]  /*4de0*/  MOV R179, UR4 ;  /* 0x0000000400b37c02 */ /* 0x000fe20008000f00 */
[----:B------:R-:W1:Y:S03]  /*4df0*/  LDCU.64 UR38, c[0x0][0x888] ;  /* 0x00011100ff2677ac */ /* 0x000e660008000a00 */
[C---:B------:R-:W-:Y:S01]  /*4e00*/  LOP3.LUT R5, R3.reuse, 0x20, RZ, 0xc0, !PT ;  /* 0x0000002003057812 */ /* 0x040fe200078ec0ff */
[----:B------:R-:W3:Y:S01]  /*4e10*/  LDS R0, [UR43+0x1e0] ;  /* 0x0001e02bff007984 */ /* 0x000ee20008000800 */
[----:B------:R-:W1:Y:S01]  /*4e20*/  LDC R170, c[0x0][0xb20] ;  /* 0x0002c800ffaa7b82 */ /* 0x000e620000000800 */
[----:B------:R-:W-:Y:S01]  /*4e30*/  LOP3.LUT R3, R3, 0x40, RZ, 0xc0, !PT ;  /* 0x0000004003037812 */ /* 0x000fe200078ec0ff */
[----:B------:R-:W-:-:S06]  /*4e40*/  UIADD3 UR42, UPT, UPT, UR43, 0x200, URZ ;  /* 0x000002002b2a7890 */ /* 0x000fcc000fffe0ff */
[----:B------:R-:W1:Y:S08]  /*4e50*/  LDC R73, c[0x0][0xb30] ;  /* 0x0002cc00ff497b82 */ /* 0x000e700000000800 */
[----:B------:R-:W1:Y:S08]  /*4e60*/  LDC.64 R152, c[0x0][0xb10] ;  /* 0x0002c400ff987b82 */ /* 0x000e700000000a00 */
[----:B------:R-:W1:Y:S08]  /*4e70*/  LDC.64 R70, c[0x0][0xb18] ;  /* 0x0002c600ff467b82 */ /* 0x000e700000000a00 */
[----:B------:R-:W1:Y:S01]  /*4e80*/  LDC.64 R148, c[0x0][0x888] ;  /* 0x00022200ff947b82 */ /* 0x000e620000000a00 */
[----:B---3--:R-:W-:-:S07]  /*4e90*/  IMAD.IADD R79, R0, 0x1, R79 ;  /* 0x00000001004f7824 */ /* 0x008fce00078e024f */
[----:B------:R-:W3:Y:S01]  /*4ea0*/  LDC.64 R68, c[0x0][0xb28] ;  /* 0x0002ca00ff447b82 */ /* 0x000ee20000000a00 */
[----:B------:R-:W-:-:S05]  /*4eb0*/  VIADD R0, R168, UR43 ;  /* 0x0000002ba8007c36 */ /* 0x000fca0008000000 */
[--C-:B------:R-:W-:Y:S02]  /*4ec0*/  IADD3 R178, PT, PT, -R5, 0x200, R0.reuse ;  /* 0x0000020005b27810 */ /* 0x100fe40007ffe100 */
[----:B------:R-:W1:Y:S01]  /*4ed0*/  LDC.64 R150, c[0x0][0x890] ;  /* 0x00022400ff967b82 */ /* 0x000e620000000a00 */
[----:B------:R-:W-:Y:S02]  /*4ee0*/  IADD3 R177, PT, PT, -R3, 0x200, R0 ;  /* 0x0000020003b17810 */ /* 0x000fe40007ffe100 */
[----:B------:R-:W-:-:S05]  /*4ef0*/  IMAD.IADD R176, R178, 0x1, -R3 ;  /* 0x00000001b2b07824 */ /* 0x000fca00078e0a03 */
[----:B------:R-:W1:Y:S08]  /*4f00*/  LDC.64 R146, c[0x0][0x8b0] ;  /* 0x00022c00ff927b82 */ /* 0x000e700000000a00 */
[----:B------:R-:W1:Y:S08]  /*4f10*/  LDC.64 R144, c[0x0][0x8a8] ;  /* 0x00022a00ff907b82 */ /* 0x000e700000000a00 */
[----:B--2-4-:R-:W1:Y:S02]  /*4f20*/  LDC R172, c[0x0][0x374] ;  /* 0x0000dd00ffac7b82 */ /* 0x014e640000000800 */
.L_x_108:
[C---:B------:R-:W-:Y:S02]  /*4f30*/  LEA R0, R181.reuse, UR43, 0x3 ;  /* 0x0000002bb5007c11 */ /* 0x040fe4000f8e18ff */
[----:B------:R-:W-:Y:S02]  /*4f40*/  SHF.L.U32 R3, R174, 0x1f, RZ ;  /* 0x0000001fae037819 */ /* 0x000fe400000006ff */
[----:B------:R-:W-:Y:S02]  /*4f50*/  LEA R16, R181, UR43, 0x4 ;  /* 0x0000002bb5107c11 */ /* 0x000fe4000f8e20ff */
[----:B--2---:R-:W2:Y:S02]  /*4f60*/  SYNCS.PHASECHK.TRANS64.TRYWAIT P0, [R0+URZ+0x130], R3 ;  /* 0x00013003000075a7 */ /* 0x004ea400080011ff */
[----:B-12---:R-:W-:Y:S05]  /*4f70*/  @!P0 BRA `(.L_x_91) ;  /* 0x0000002c00988947 */ /* 0x006fea0003800000 */
.L_x_166:
[----:B------:R-:W4:Y:S01]  /*4f80*/  LDC.64 R12, c[0x0][0xb10] ;  /* 0x0002c400ff0c7b82 */ /* 0x000f220000000a00 */
[----:B------:R-:W3:Y:S01]  /*4f90*/  LDS.128 R16, [R16+0x1c0] ;  /* 0x0001c00010107984 */ /* 0x000ee20000000c00 */
[----:B-1----:R-:W-:Y:S01]  /*4fa0*/  ISETP.NE.AND P1, PT, R73, 0x1, PT ;  /* 0x000000014900780c */ /* 0x002fe20003f25270 */
[----:B--2---:R-:W-:Y:S01]  /*4fb0*/  VIADD R0, R0, 0x140 ;  /* 0x0000014000007836 */ /* 0x004fe20000000000 */
[----:B------:R-:W-:Y:S04]  /*4fc0*/  ISETP.GE.AND P0, PT, R72, 0x1, PT ;  /* 0x000000014800780c */ /* 0x000fe80003f06270 */
[----:B------:R-:W1:Y:S01]  /*4fd0*/  LDC.64 R10, c[0x0][0xb18] ;  /* 0x0002c600ff0a7b82 */ /* 0x000e620000000a00 */
[----:B------:R-:W-:Y:S01]  /*4fe0*/  PRMT R0, RZ, 0x654, R0 ;  /* 0x00000654ff007816 */ /* 0x000fe20000000000 */
[----:B------:R-:W-:Y:S01]  /*4ff0*/  @!PT LDS RZ, [RZ] ;  /* 0x00000000fffff984 */ /* 0x000fe20000000800 */
[----:B------:R-:W-:Y:S01]  /*5000*/  @!PT LDS RZ, [RZ] ;  /* 0x00000000fffff984 */ /* 0x000fe20000000800 */
[----:B------:R-:W-:Y:S01]  /*5010*/  @!PT LDS RZ, [RZ] ;  /* 0x00000000fffff984 */ /* 0x000fe20000000800 */
[----:B------:R-:W-:Y:S01]  /*5020*/  @!PT LDS RZ, [RZ] ;  /* 0x00000000fffff984 */ /* 0x000fe20000000800 */
[----:B------:R2:W-:Y:S06]  /*5030*/  MEMBAR.ALL.CTA ;  /* 0x0000000000007992 */ /* 0x0005ec0000008000 */
[----:B--2---:R-:W2:Y:S01]  /*5040*/  FENCE.VIEW.ASYNC.S ;  /* 0x00000000000073c6 */ /* 0x004ea20000000000 */
[----:B------:R-:W1:Y:S08]  /*5050*/  @!P1 LDC R14, c[0x0][0xb20] ;  /* 0x0002c800ff0e9b82 */ /* 0x000e700000000800 */
[----:B------:R-:W1:Y:S01]  /*5060*/  @!P1 LDC R9, c[0x0][0xb0c] ;  /* 0x0002c300ff099b82 */ /* 0x000e620000000800 */
[----:B--2---:R2:W-:Y:S01]  /*5070*/  SYNCS.ARRIVE.TRANS64.RED.A1T0 RZ, [R0+URZ], RZ ;  /* 0x000000ff00ff79a7 */ /* 0x0045e200081004ff */
[----:B---3--:R-:W-:Y:S04]  /*5080*/  LOP3.LUT P4, RZ, R18, 0x1, RZ, 0xc0, !PT ;  /* 0x0000000112ff7812 */ /* 0x008fe8000788c0ff */
[----:B------:R-:W-:Y:S09]  /*5090*/  P2R R180, PR, RZ, 0x10 ;  /* 0x00000010ffb47803 */ /* 0x000ff20000000000 */
[----:B------:R-:W-:Y:S02]  /*50a0*/  @P4 MOV R77, R16 ;  /* 0x00000010004d4202 */ /* 0x000fe40000000f00 */
[----:B------:R-:W-:Y:S01]  /*50b0*/  @P4 LOP3.LUT R75, R17, 0xffff, RZ, 0xc0, !PT ;  /* 0x0000ffff114b4812 */ /* 0x000fe200078ec0ff */
[----:B--2-4-:R-:W-:Y:S06]  /*50c0*/  @!P0 BRA `(.L_x_92) ;  /* 0x0000000000a48947 */ /* 0x014fec0003800000 */
[----:B------:R-:W-:Y:S01]  /*50d0*/  IMAD.HI.U32 R21, R172, R71, RZ ;  /* 0x00000047ac157227 */ /* 0x000fe200078e00ff */
[----:B------:R-:W-:Y:S02]  /*50e0*/  ISETP.NE.AND P0, PT, R70, 0x1, PT ;  /* 0x000000014600780c */ /* 0x000fe40003f05270 */
[----:B------:R-:W-:Y:S01]  /*50f0*/  ISETP.NE.AND P2, PT, R72, 0x1, PT ;  /* 0x000000014800780c */ /* 0x000fe20003f45270 */
[----:B------:R-:W-:Y:S01]  /*5100*/  IMAD.HI.U32 R20, R167, R152, RZ ;  /* 0x00000098a7147227 */ /* 0x000fe200078e00ff */
[----:B------:R-:W-:Y:S02]  /*5110*/  SHF.R.U32.HI R21, RZ, R170, R21 ;  /* 0x000000aaff157219 */ /* 0x000fe40000011615 */
[----:B------:R-:W-:Y:S01]  /*5120*/  ISETP.NE.AND P3, PT, R74, 0x1, PT ;  /* 0x000000014a00780c */ /* 0x000fe20003f65270 */
[----:B------:R-:W-:Y:S01]  /*5130*/  IMAD.HI.U32 R24, R77, R152, RZ ;  /* 0x000000984d187227 */ /* 0x000fe200078e00ff */
[----:B------:R-:W-:Y:S02]  /*5140*/  SHF.R.U32.HI R20, RZ, R153, R20 ;  /* 0x00000099ff147219 */ /* 0x000fe40000011614 */
[----:B------:R-:W-:Y:S01]  /*5150*/  SEL R3, R172, R21, !P0 ;  /* 0x00000015ac037207 */ /* 0x000fe20004000000 */
[----:B------:R-:W-:Y:S01]  /*5160*/  IMAD.HI.U32 R21, R75, R71, RZ ;  /* 0x000000474b157227 */ /* 0x000fe200078e00ff */
[----:B------:R-:W-:Y:S02]  /*5170*/  SEL R7, R167, R20, !P3 ;  /* 0x00000014a7077207 */ /* 0x000fe40005800000 */
[----:B------:R-:W-:Y:S01]  /*5180*/  SHF.R.U32.HI R24, RZ, R153, R24 ;  /* 0x00000099ff187219 */ /* 0x000fe20000011618 */
[-C--:B------:R-:W-:Y:S04]  /*5190*/  IMAD.HI.U32 R20, R3, R68.reuse, RZ ;  /* 0x0000004403147227 */ /* 0x080fe800078e00ff */
[----:B------:R-:W-:Y:S01]  /*51a0*/  IMAD.HI.U32 R22, R7, R68, RZ ;  /* 0x0000004407167227 */ /* 0x000fe200078e00ff */
[-C--:B------:R-:W-:Y:S02]  /*51b0*/  @P2 SHF.R.U32.HI R3, RZ, R69.reuse, R20 ;  /* 0x00000045ff032219 */ /* 0x080fe40000011614 */
[----:B------:R-:W-:Y:S02]  /*51c0*/  SHF.R.U32.HI R20, RZ, R170, R21 ;  /* 0x000000aaff147219 */ /* 0x000fe40000011615 */
[----:B------:R-:W-:Y:S01]  /*51d0*/  @P2 SHF.R.U32.HI R7, RZ, R69, R22 ;  /* 0x00000045ff072219 */ /* 0x000fe20000011616 */
[C---:B------:R-:W-:Y:S01]  /*51e0*/  IMAD R2, R72.reuse, R3, RZ ;  /* 0x0000000348027224 */ /* 0x040fe200078e02ff */
[----:B------:R-:W-:Y:S02]  /*51f0*/  SEL R5, R75, R20, !P0 ;  /* 0x000000144b057207 */ /* 0x000fe40004000000 */
[----:B------:R-:W-:Y:S01]  /*5200*/  SEL R3, R77, R24, !P3 ;  /* 0x000000184d037207 */ /* 0x000fe20005800000 */
[----:B------:R-:W-:Y:S01]  /*5210*/  IMAD R4, R72, R7, RZ ;  /* 0x0000000748047224 */ /* 0x000fe200078e02ff */
[C---:B------:R-:W-:Y:S01]  /*5220*/  ISETP.GE.AND P0, PT, R5.reuse, R2, PT ;  /* 0x000000020500720c */ /* 0x040fe20003f06270 */
[----:B------:R-:W-:Y:S03]  /*5230*/  IMAD.HI.U32 R6, R5, R68, RZ ;  /* 0x0000004405067227 */ /* 0x000fe600078e00ff */
[----:B------:R-:W-:Y:S01]  /*5240*/  ISETP.GE.OR P0, PT, R3, R4, P0 ;  /* 0x000000040300720c */ /* 0x000fe20000706670 */
[----:B------:R-:W-:Y:S01]  /*5250*/  IMAD.MOV R4, RZ, RZ, -R3 ;  /* 0x000000ffff047224 */ /* 0x000fe200078e0a03 */
[-C--:B------:R-:W-:Y:S03]  /*5260*/  SHF.R.U32.HI R6, RZ, R69.reuse, R6 ;  /* 0x00000045ff067219 */ /* 0x080fe60000011606 */
[----:B------:R-:W-:Y:S01]  /*5270*/  IMAD R77, R74, R4, R77 ;  /* 0x000000044a4d7224 */ /* 0x000fe200078e024d */
[----:B------:R-:W-:Y:S05]  /*5280*/  SEL R15, R5, R6, !P2 ;  /* 0x00000006050f7207 */ /* 0x000fea0005000000 */
[----:B------:R-:W-:Y:S02]  /*5290*/  IMAD.MOV R6, RZ, RZ, -R15 ;  /* 0x000000ffff067224 */ /* 0x000fe400078e0a0f */
[C---:B------:R-:W-:Y:S04]  /*52a0*/  @!P0 IMAD.HI.U32 R2, R3.reuse, R68, RZ ;  /* 0x0000004403028227 */ /* 0x040fe800078e00ff */
[----:B------:R-:W-:Y:S01]  /*52b0*/  IMAD R6, R72, R6, R5 ;  /* 0x0000000648067224 */ /* 0x000fe200078e0205 */
[----:B------:R-:W-:Y:S04]  /*52c0*/  @!P0 SHF.R.U32.HI R2, RZ, R69, R2 ;  /* 0x00000045ff028219 */ /* 0x000fe80000011602 */
[----:B------:R-:W-:Y:S02]  /*52d0*/  @!P0 SEL R0, R3, R2, !P2 ;  /* 0x0000000203008207 */ /* 0x000fe40005000000 */
[----:B------:R-:W-:Y:S02]  /*52e0*/  IADD3 R2, PT, PT, -R5, RZ, RZ ;  /* 0x000000ff05027210 */ /* 0x000fe40007ffe1ff */
[----:B------:R-:W-:Y:S01]  /*52f0*/  @!P0 IADD3 R8, PT, PT, R15, -R0, RZ ;  /* 0x800000000f088210 */ /* 0x000fe20007ffe0ff */
[----:B------:R-:W-:Y:S02]  /*5300*/  @!P0 IMAD R0, R7, R6, R0 ;  /* 0x0000000607008224 */ /* 0x000fe400078e0200 */
[----:B------:R-:W-:Y:S02]  /*5310*/  IMAD R75, R70, R2, R75 ;  /* 0x00000002464b7224 */ /* 0x000fe400078e024b */
[----:B------:R-:W-:Y:S02]  /*5320*/  @!P0 IMAD R5, R8, R72, R3 ;  /* 0x0000004808058224 */ /* 0x000fe400078e0203 */
[----:B------:R-:W-:Y:S04]  /*5330*/  @!P0 IMAD.MOV.U32 R3, RZ, RZ, R0 ;  /* 0x000000ffff038224 */ /* 0x000fe800078e0000 */
[----:B------:R-:W-:Y:S02]  /*5340*/  IMAD R77, R3, R74, R77 ;  /* 0x0000004a034d7224 */ /* 0x000fe400078e024d */
[----:B------:R-:W-:Y:S07]  /*5350*/  IMAD R75, R5, R70, R75 ;  /* 0x00000046054b7224 */ /* 0x000fee00078e024b */
.L_x_92:
[----:B------:R-:W-:Y:S01]  /*5360*/  @!P1 IMAD.HI.U32 R0, R77, R12, RZ ;  /* 0x0000000c4d009227 */ /* 0x000fe200078e00ff */
[----:B-1----:R-:W-:Y:S01]  /*5370*/  @!P1 ISETP.NE.AND P0, PT, R10, 0x1, PT ;  /* 0x000000010a00980c */ /* 0x002fe20003f05270 */
[----:B------:R-:W-:Y:S01]  /*5380*/  ULOP3.LUT UP0, URZ, UR42, 0x1b0, URZ, 0xc0, !UPT ;  /* 0x000001b02aff7892 */ /* 0x000fe2000f80c0ff */
[----:B------:R-:W-:Y:S01]  /*5390*/  @!P1 ISETP.NE.AND P2, PT, R9, 0x1, PT ;  /* 0x000000010900980c */ /* 0x000fe20003f45270 */
[----:B------:R-:W-:Y:S01]  /*53a0*/  @!P1 IMAD.HI.U32 R3, R75, R11, RZ ;  /* 0x0000000b4b039227 */ /* 0x000fe200078e00ff */
[----:B------:R-:W-:Y:S02]  /*53b0*/  @!P1 SHF.R.U32.HI R0, RZ, R13, R0 ;  /* 0x0000000dff009219 */ /* 0x000fe40000011600 */
[----:B------:R-:W-:Y:S01]  /*53c0*/  @P4 SHF.R.U32.HI R171, RZ, 0x10, R17 ;  /* 0x00000010ffab4819 */ /* 0x000fe20000011611 */
[----:B------:R-:W-:Y:S01]  /*53d0*/  VIADD R181, R181, 0x1 ;  /* 0x00000001b5b57836 */ /* 0x000fe20000000000 */
[----:B------:R-:W-:Y:S02]  /*53e0*/  @!P1 SHF.R.U32.HI R2, RZ, R14, R3 ;  /* 0x0000000eff029219 */ /* 0x000fe40000011603 */
[----:B------:R-:W-:Y:S02]  /*53f0*/  @!P1 SEL R3, R77, R0, !P2 ;  /* 0x000000004d039207 */ /* 0x000fe40005000000 */
[----:B------:R-:W-:Y:S05]  /*5400*/  @!P1 SEL R2, R75, R2, !P0 ;  /* 0x000000024b029207 */ /* 0x000fea0004000000 */
[----:B------:R-:W-:Y:S02]  /*5410*/  @!P1 IMAD.IADD R0, R2, 0x1, -R3 ;  /* 0x0000000102009824 */ /* 0x000fe400078e0a03 */
[----:B------:R-:W-:Y:S02]  /*5420*/  @!P1 IMAD.IADD R2, R3, 0x1, -R2 ;  /* 0x0000000103029824 */ /* 0x000fe400078e0a02 */
[----:B------:R-:W-:Y:S02]  /*5430*/  @!P1 IMAD R77, R0, R9, R77 ;  /* 0x00000009004d9224 */ /* 0x000fe400078e024d */
[----:B------:R-:W-:Y:S01]  /*5440*/  @!P1 IMAD R75, R2, R10, R75 ;  /* 0x0000000a024b9224 */ /* 0x000fe200078e024b */
[----:B------:R-:W-:Y:S06]  /*5450*/  BRA.U !UP0, `(.L_x_93) ;  /* 0x0000000108407547 */ /* 0x000fec000b800000 */
[----:B------:R-:W1:Y:S01]  /*5460*/  LDCU.64 UR8, c[0x4][0x80] ;  /* 0x01001000ff0877ac */ /* 0x000e620008000a00 */
[----:B------:R-:W-:Y:S01]  /*5470*/  MOV R3, 0x0 ;  /* 0x0000000000037802 */ /* 0x000fe20000000f00 */
[----:B------:R-:W-:Y:S02]  /*5480*/  HFMA2 R12, -RZ, RZ, 0, 5.9604644775390625e-08 ;  /* 0x00000001ff0c7431 */ /* 0x000fe400000001ff */
[----:B------:R-:W-:Y:S02]  /*5490*/  IMAD.MOV.U32 R8, RZ, RZ, 0x70 ;  /* 0x00000070ff087424 */ /* 0x000fe400078e00ff */
[----:B------:R-:W-:Y:S01]  /*54a0*/  IMAD.MOV.U32 R13, RZ, RZ, RZ ;  /* 0x000000ffff0d7224 */ /* 0x000fe200078e00ff */
[----:B------:R-:W2:Y:S01]  /*54b0*/  LDCU.64 UR6, c[0x4][0x88] ;  /* 0x01001100ff0677ac */ /* 0x000ea20008000a00 */
[----:B------:R-:W3:Y:S01]  /*54c0*/  LDC.64 R2, c[0x4][R3] ;  /* 0x0100000003027b82 */ /* 0x000ee20000000a00 */
[----:B------:R-:W4:Y:S01]  /*54d0*/  LDCU.64 UR4, c[0x4][0x8] ;  /* 0x01000100ff0477ac */ /* 0x000f220008000a00 */
[----:B-1----:R-:W-:Y:S01]  /*54e0*/  MOV R5, UR9 ;  /* 0x0000000900057c02 */ /* 0x002fe20008000f00 */
[----:B------:R-:W-:Y:S01]  /*54f0*/  IMAD.U32 R4, RZ, RZ, UR8 ;  /* 0x00000008ff047e24 */ /* 0x000fe2000f8e00ff */
[----:B--2---:R-:W-:Y:S01]  /*5500*/  MOV R7, UR7 ;  /* 0x0000000700077c02 */ /* 0x004fe20008000f00 */
[----:B------:R-:W-:Y:S01]  /*5510*/  IMAD.U32 R6, RZ, RZ, UR6 ;  /* 0x00000006ff067e24 */ /* 0x000fe2000f8e00ff */
[----:B----4-:R-:W-:Y:S01]  /*5520*/  MOV R11, UR5 ;  /* 0x00000005000b7c02 */ /* 0x010fe20008000f00 */
[----:B------:R-:W-:Y:S02]  /*5530*/  IMAD.U32 R10, RZ, RZ, UR4 ;  /* 0x00000004ff0a7e24 */ /* 0x000fe4000f8e00ff */
[----:B------:R-:W-:Y:S07]  /*5540*/  LEPC R20, `(.L_x_93) ;  /* 0x000000001014794e */ /* 0x000fee0000000000 */
[----:B---3-5:R-:W-:Y:S05]  /*5550*/  CALL.ABS.NOINC R2 ;  /* 0x0000000002007343 */ /* 0x028fea0003c00000 */
.L_x_93:
[----:B------:R-:W-:Y:S01]  /*5560*/  LOP3.LUT P0, RZ, R179, 0x1b0, RZ, 0xc0, !PT ;  /* 0x000001b0b3ff7812 */ /* 0x000fe2000780c0ff */
[----:B------:R-:W-:Y:S11]  /*5570*/  BSSY.RECONVERGENT B6, `(.L_x_94) ;  /* 0x0000013000067945 */ /* 0x000ff60003800200 */
[----:B------:R-:W-:Y:S01]  /*5580*/  @!UPT UIADD3 URZ, UPT, UPT, URZ, URZ, URZ ;  /* 0x000000fffffff290 */ /* 0x000fe2000fffe0ff */
[----:B------:R-:W-:Y:S05]  /*5590*/  @!P0 BRA `(.L_x_95) ;  /* 0x0000000000408947 */ /* 0x000fea0003800000 */
        /* <DEDUP_REMOVED lines=16> */
.L_x_95:
[----:B------:R-:W-:Y:S05]  /*56a0*/  BSYNC.RECONVERGENT B6 ;  /* 0x0000000000067941 */ /* 0x000fea0003800200 */
.L_x_94:
[----:B------:R-:W-:Y:S01]  /*56b0*/  ISETP.NE.U32.AND P3, PT, R150, RZ, PT ;  /* 0x000000ff9600720c */ /* 0x000fe20003f65070 */
[----:B------:R-:W-:Y:S01]  /*56c0*/  UISETP.NE.AND UP1, UPT, UR44, URZ, UPT ;  /* 0x000000ff2c00728c */ /* 0x000fe2000bf25270 */
[----:B------:R-:W-:Y:S02]  /*56d0*/  ISETP.NE.U32.AND P4, PT, R146, RZ, PT ;  /* 0x000000ff9200720c */ /* 0x000fe40003f85070 */
[----:B------:R-:W-:Y:S02]  /*56e0*/  ISETP.NE.AND.EX P3, PT, R151, RZ, PT, P3 ;  /* 0x000000ff9700720c */ /* 0x000fe40003f65330 */
[----:B------:R-:W-:Y:S02]  /*56f0*/  PLOP3.LUT P1, PT, PT, PT, PT, 0x8, 0x80 ;  /* 0x000000000080781c */ /* 0x000fe40003f2e170 */
[----:B------:R-:W-:Y:S02]  /*5700*/  PLOP3.LUT P0, PT, PT, PT, UP1, 0x80, 0x8 ;  /* 0x000000000008781c */ /* 0x000fe40003f0f018 */
[----:B------:R-:W-:Y:S02]  /*5710*/  ISETP.NE.AND.EX P4, PT, R147, RZ, PT, P4 ;  /* 0x000000ff9300720c */ /* 0x000fe40003f85340 */
[----:B------:R-:W1:Y:S09]  /*5720*/  @UP1 LDCU.64 UR4, c[0x0][0x888] ;  /* 0x00011100ff0417ac */ /* 0x000e720008000a00 */
[----:B------:R-:W-:Y:S01]  /*5730*/  @P0 PLOP3.LUT P1, PT, P3, PT, PT, 0x80, 0x8 ;  /* 0x000000000008081c */ /* 0x000fe20001f2f070 */
[----:B-1----:R-:W-:Y:S04]  /*5740*/  @UP1 UISETP.NE.U32.AND UP0, UPT, UR4, URZ, UPT ;  /* 0x000000ff0400128c */ /* 0x002fe8000bf05070 */
[----:B------:R-:W-:Y:S04]  /*5750*/  @UP1 UISETP.NE.AND.EX UP0, UPT, UR5, URZ, UPT, UP0 ;  /* 0x000000ff0500128c */ /* 0x000fe8000bf05300 */
[----:B------:R-:W-:Y:S01]  /*5760*/  @UP1 USEL UR4, URZ, 0xffffffff, UP0 ;  /* 0xffffffffff041887 */ /* 0x000fe20008000000 */
[----:B------:R-:W-:Y:S11]  /*5770*/  @!P3 BRA `(.L_x_96) ;  /* 0x00000000002cb947 */ /* 0x000ff60003800000 */
[----:B------:R-:W-:Y:S01]  /*5780*/  ISETP.NE.U32.AND P2, PT, R148, RZ, PT ;  /* 0x000000ff9400720c */ /* 0x000fe20003f45070 */
[----:B------:R-:W-:Y:S03]  /*5790*/  IMAD.MOV.U32 R164, RZ, RZ, 0x1 ;  /* 0x00000001ffa47424 */ /* 0x000fe600078e00ff */
[----:B------:R-:W-:Y:S11]  /*57a0*/  ISETP.NE.AND.EX P2, PT, R149, RZ, PT, P2 ;  /* 0x000000ff9500720c */ /* 0x000ff60003f45320 */
[----:B------:R-:W-:Y:S02]  /*57b0*/  @!UPT UIADD3 URZ, UPT, UPT, URZ, URZ, URZ ;  /* 0x000000fffffff290 */ /* 0x000fe4000fffe0ff */
[----:B------:R-:W1:Y:S01]  /*57c0*/  @P2 LDC.64 R2, c[0x0][0x888] ;  /* 0x00022200ff022b82 */ /* 0x000e620000000a00 */
[----:B------:R-:W-:Y:S04]  /*57d0*/  @P2 IMAD R0, R150, UR36, RZ ;  /* 0x0000002496002c24 */ /* 0x000fe8000f8e02ff */
[----:B-1----:R-:W-:Y:S04]  /*57e0*/  @P2 IMAD.WIDE R2, R0, 0x4, R2 ;  /* 0x0000000400022825 */ /* 0x002fe800078e0202 */
[----:B------:R-:W-:Y:S01]  /*57f0*/  HFMA2 R0, -RZ, RZ, 0, 5.9604644775390625e-08 ;  /* 0x00000001ff007431 */ /* 0x000fe200000001ff */
[----:B-----5:R1:W5:Y:S04]  /*5800*/  @P2 LDG.E R81, desc[UR40][R2.64] ;  /* 0x0000002802512981 */ /* 0x020368000c1e1900 */
[----:B------:R-:W-:Y:S01]  /*5810*/  @!P2 PRMT R164, R0, 0x7610, R164 ;  /* 0x0000761000a4a816 */ /* 0x000fe200000000a4 */
[----:B-1----:R-:W2:Y:S06]  /*5820*/  @!P2 LDC R81, c[0x0][0x880] ;  /* 0x00022000ff51ab82 */ /* 0x002eac0000000800 */
.L_x_96:
[----:B------:R-:W-:Y:S05]  /*5830*/  @!P4 BRA `(.L_x_97) ;  /* 0x000000000020c947 */ /* 0x000fea0003800000 */
[----:B------:R-:W-:Y:S04]  /*5840*/  ISETP.NE.U32.AND P2, PT, R144, RZ, PT ;  /* 0x000000ff9000720c */ /* 0x000fe80003f45070 */
[----:B------:R-:W-:Y:S11]  /*5850*/  ISETP.NE.AND.EX P2, PT, R145, RZ, PT, P2 ;  /* 0x000000ff9100720c */ /* 0x000ff60003f45320 */
[----:B------:R-:W-:Y:S02]  /*5860*/  @!UPT UIADD3 URZ, UPT, UPT, URZ, URZ, URZ ;  /* 0x000000fffffff290 */ /* 0x000fe4000fffe0ff */
[----:B------:R-:W1:Y:S01]  /*5870*/  @P2 LDC.64 R2, c[0x0][0x8a8] ;  /* 0x00022a00ff022b82 */ /* 0x000e620000000a00 */
[----:B------:R-:W-:Y:S04]  /*5880*/  @P2 IMAD R0, R146, UR36, RZ ;  /* 0x0000002492002c24 */ /* 0x000fe8000f8e02ff */
[----:B-1----:R-:W-:Y:S05]  /*5890*/  @P2 IMAD.WIDE R2, R0, 0x4, R2 ;  /* 0x0000000400022825 */ /* 0x002fea00078e0202 */
[----:B-----5:R1:W5:Y:S02]  /*58a0*/  @P2 LDG.E R78, desc[UR40][R2.64] ;  /* 0x00000028024e2981 */ /* 0x020364000c1e1900 */
[----:B-1----:R-:W3:Y:S02]  /*58b0*/  @!P2 LDC R78, c[0x0][0x8a0] ;  /* 0x00022800ff4eab82 */ /* 0x002ee40000000800 */
.L_x_97:
[----:B--2--5:R-:W-:Y:S01]  /*58c0*/  @P0 FSETP.NEU.AND P4, PT, R81, RZ, PT ;  /* 0x000000ff5100020b */ /* 0x024fe20003f8d000 */
[----:B------:R-:W-:Y:S01]  /*58d0*/  IMAD.U32 R0, RZ, RZ, UR4 ;  /* 0x00000004ff007e24 */ /* 0x000fe2000f8e00ff */
[----:B------:R-:W-:Y:S01]  /*58e0*/  @P0 LOP3.LUT P2, RZ, R164, 0xff, RZ, 0xc0, !PT ;  /* 0x000000ffa4ff0812 */ /* 0x000fe2000784c0ff */
[----:B------:R-:W-:Y:S01]  /*58f0*/  BSSY B1, `(.L_x_98) ;  /* 0x000003d000017945 */ /* 0x000fe20003800000 */
[----:B------:R-:W-:Y:S01]  /*5900*/  @P0 SEL R3, RZ, 0xffffffff, P4 ;  /* 0xffffffffff030807 */ /* 0x000fe20002000000 */
[C---:B------:R-:W-:Y:S01]  /*5910*/  IMAD R64, R76.reuse, 0x40, R79 ;  /* 0x000000404c407824 */ /* 0x040fe200078e024f */
[----:B------:R-:W-:Y:S02]  /*5920*/  LEA R156, R76, UR43, 0x3 ;  /* 0x0000002b4c9c7c11 */ /* 0x000fe4000f8e18ff */
[----:B------:R-:W-:Y:S02]  /*5930*/  CS2R R86, SRZ ;  /* 0x0000000000567805 */ /* 0x000fe4000001ff00 */
[----:B------:R-:W-:Y:S02]  /*5940*/  @P1 SEL R3, R0, R3, !P2 ;  /* 0x0000000300031207 */ /* 0x000fe40005000000 */
[----:B------:R-:W-:Y:S02]  /*5950*/  CS2R R84, SRZ ;  /* 0x0000000000547805 */ /* 0x000fe4000001ff00 */
[----:B------:R-:W-:Y:S02]  /*5960*/  SHF.L.U32 R5, R175, 0x1f, RZ ;  /* 0x0000001faf057819 */ /* 0x000fe400000006ff */
[----:B------:R-:W-:Y:S02]  /*5970*/  CS2R R90, SRZ ;  /* 0x00000000005a7805 */ /* 0x000fe4000001ff00 */
[----:B------:R-:W-:Y:S02]  /*5980*/  @P0 LOP3.LUT R3, R3, 0x1, RZ, 0xc0, !PT ;  /* 0x0000000103030812 */ /* 0x000fe400078ec0ff */
[----:B------:R-:W-:Y:S02]  /*5990*/  CS2R R88, SRZ ;  /* 0x0000000000587805 */ /* 0x000fe4000001ff00 */
[----:B------:R-:W-:Y:S02]  /*59a0*/  PLOP3.LUT P5, PT, PT, PT, PT, 0x8, 0x80 ;  /* 0x000000000080781c */ /* 0x000fe40003fae170 */
[----:B------:R-:W-:Y:S02]  /*59b0*/  CS2R R98, SRZ ;  /* 0x0000000000627805 */ /* 0x000fe4000001ff00 */
[----:B------:R-:W-:Y:S02]  /*59c0*/  ISETP.NE.U32.OR P1, PT, R3, 0x1, !P0 ;  /* 0x000000010300780c */ /* 0x000fe40004725470 */
[----:B------:R-:W-:Y:S02]  /*59d0*/  CS2R R96, SRZ ;  /* 0x0000000000607805 */ /* 0x000fe4000001ff00 */
[----:B------:R-:W-:Y:S02]  /*59e0*/  CS2R R94, SRZ ;  /* 0x00000000005e7805 */ /* 0x000fe4000001ff00 */
[----:B------:R-:W-:Y:S07]  /*59f0*/  CS2R R92, SRZ ;  /* 0x00000000005c7805 */ /* 0x000fee000001ff00 */
[----:B------:R-:W-:Y:S04]  /*5a00*/  @P1 SHF.L.U32 R2, R173, 0x1f, RZ ;  /* 0x0000001fad021819 */ /* 0x000fe800000006ff */
[----:B------:R-:W1:Y:S01]  /*5a10*/  @P1 SYNCS.PHASECHK.TRANS64.TRYWAIT P0, [UR43+0x110], R2 ;  /* 0x00011002ff0015a7 */ /* 0x000e62000800112b */
[----:B------:R2:W4:Y:S01]  /*5a20*/  SYNCS.PHASECHK.TRANS64.TRYWAIT P4, [R156+URZ+0x150], R5 ;  /* 0x000150059c0075a7 */ /* 0x00052200080811ff */
[----:B-1----:R-:W-:Y:S01]  /*5a30*/  @P1 PLOP3.LUT P5, PT, P0, PT, PT, 0x8, 0x80 ;  /* 0x000000000080181c */ /* 0x002fe200007ae170 */
[----:B------:R-:W-:Y:S01]  /*5a40*/  @!UPT UIADD3 URZ, UPT, UPT, URZ, URZ, URZ ;  /* 0x000000fffffff290 */ /* 0x000fe2000fffe0ff */
[----:B--2-4-:R-:W-:Y:S11]  /*5a50*/  @!P1 BRA `(.L_x_99) ;  /* 0x0000000000989947 */ /* 0x014ff60003800000 */
[----:B------:R-:W-:Y:S01]  /*5a60*/  ISETP.NE.U32.AND P0, PT, RZ, UR38, PT ;  /* 0x00000026ff007c0c */ /* 0x000fe2000bf05070 */
[----:B------:R-:W-:Y:S01]  /*5a70*/  BSSY B0, `(.L_x_100) ;  /* 0x0000016000007945 */ /* 0x000fe20003800000 */
[----:B------:R-:W-:Y:S02]  /*5a80*/  FSETP.NEU.AND P2, PT, R81, RZ, PT ;  /* 0x000000ff5100720b */ /* 0x000fe40003f4d000 */
[----:B------:R-:W-:Y:S02]  /*5a90*/  CS2R R94, SRZ ;  /* 0x00000000005e7805 */ /* 0x000fe4000001ff00 */
[----:B------:R-:W-:Y:S02]  /*5aa0*/  ISETP.NE.AND.EX P0, PT, RZ, UR39, PT, P0 ;  /* 0x00000027ff007c0c */ /* 0x000fe4000bf05300 */
[----:B------:R-:W-:Y:S02]  /*5ab0*/  CS2R R92, SRZ ;  /* 0x00000000005c7805 */ /* 0x000fe4000001ff00 */
[----:B------:R-:W-:Y:S02]  /*5ac0*/  LOP3.LUT P1, RZ, R164, 0xff, RZ, 0xc0, !PT ;  /* 0x000000ffa4ff7812 */ /* 0x000fe4000782c0ff */
[----:B------:R-:W-:Y:S02]  /*5ad0*/  CS2R R98, SRZ ;  /* 0x0000000000627805 */ /* 0x000fe4000001ff00 */
[----:B------:R-:W-:Y:S02]  /*5ae0*/  SEL R0, RZ, 0xffffffff, P2 ;  /* 0xffffffffff007807 */ /* 0x000fe40001000000 */
[----:B------:R-:W-:Y:S02]  /*5af0*/  CS2R R96, SRZ ;  /* 0x0000000000607805 */ /* 0x000fe4000001ff00 */
[----:B------:R-:W-:Y:S02]  /*5b00*/  SEL R3, RZ, 0xffffffff, P0 ;  /* 0xffffffffff037807 */ /* 0x000fe40000000000 */
[----:B------:R-:W-:Y:S02]  /*5b10*/  CS2R R90, SRZ ;  /* 0x00000000005a7805 */ /* 0x000fe4000001ff00 */
[----:B------:R-:W-:Y:S02]  /*5b20*/  CS2R R88, SRZ ;  /* 0x0000000000587805 */ /* 0x000fe4000001ff00 */
[----:B------:R-:W-:Y:S02]  /*5b30*/  CS2R R86, SRZ ;  /* 0x0000000000567805 */ /* 0x000fe4000001ff00 */
[----:B------:R-:W-:Y:S02]  /*5b40*/  @P3 SEL R0, R3, R0, !P1 ;  /* 0x0000000003003207 */ /* 0x000fe40004800000 */
[----:B------:R-:W-:Y:S02]  /*5b50*/  CS2R R84, SRZ ;  /* 0x0000000000547805 */ /* 0x000fe4000001ff00 */
[----:B------:R-:W-:Y:S04]  /*5b60*/  LOP3.LUT R0, R0, 0x1, RZ, 0xc0, !PT ;  /* 0x0000000100007812 */ /* 0x000fe800078ec0ff */
[----:B------:R-:W-:Y:S01]  /*5b70*/  ISETP.NE.U32.AND P0, PT, R0, 0x1, PT ;  /* 0x000000010000780c */ /* 0x000fe20003f05070 */
[----:B------:R-:W-:Y:S01]  /*5b80*/  @!UPT UIADD3 URZ, UPT, UPT, URZ, URZ, URZ ;  /* 0x000000fffffff290 */ /* 0x000fe2000fffe0ff */
[----:B------:R-:W-:Y:S11]  /*5b90*/  @!P5 BRA `(.L_x_101) ;  /* 0x00000000000cd947 */ /* 0x000ff60003800000 */
[----:B------:R-:W-:Y:S04]  /*5ba0*/  SHF.L.U32 R3, R173, 0x1f, RZ ;  /* 0x0000001fad037819 */ /* 0x000fe800000006ff */
[----:B------:R-:W1:Y:S02]  /*5bb0*/  SYNCS.PHASECHK.TRANS64.TRYWAIT P1, [UR43+0x110], R3 ;  /* 0x00011003ff0075a7 */ /* 0x000e64000802112b */
[----:B-1----:R-:W-:Y:S05]  /*5bc0*/  @!P1 BRA `(.L_x_102) ;  /* 0x0000002000989947 */ /* 0x002fea0003800000 */
.L_x_101:
[----:B------:R-:W-:Y:S05]  /*5bd0*/  BSYNC B0 ;  /* 0x0000000000007941 */ /* 0x000fea0003800000 */
.L_x_100:
[----:B------:R2:W4:Y:S01]  /*5be0*/  @P0 LDS.128 R92, [R168+UR43+0x200] ;  /* 0x0002002ba85c0984 */ /* 0x0005220008000c00 */
[----:B------:R-:W-:Y:S01]  /*5bf0*/  UIADD3 UR4, UPT, UPT, UR43, 0x118, URZ ;  /* 0x000001182b047890 */ /* 0x000fe2000fffe0ff */
[----:B------:R-:W-:Y:S02]  /*5c00*/  LOP3.LUT R173, R173, 0x1, RZ, 0x3c, !PT ;  /* 0x00000001adad7812 */ /* 0x000fe400078e3cff */
[----:B------:R2:W1:Y:S01]  /*5c10*/  @P0 LDS.128 R96, [R178+0x10] ;  /* 0x00001000b2600984 */ /* 0x0004620000000c00 */
[----:B------:R-:W-:Y:S03]  /*5c20*/  UPRMT UR4, UR37, 0x654, UR4 ;  /* 0x0000065425047896 */ /* 0x000fe60008000004 */
[----:B------:R2:W1:Y:S04]  /*5c30*/  @P0 LDS.128 R88, [R177+0x20] ;  /* 0x00002000b1580984 */ /* 0x0004680000000c00 */
[----:B------:R2:W1:Y:S01]  /*5c40*/  @P0 LDS.128 R84, [R176+0x30] ;  /* 0x00003000b0540984 */ /* 0x0004620000000c00 */
[----:B------:R-:W-:Y:S01]  /*5c50*/  @!PT LDS RZ, [RZ] ;  /* 0x00000000fffff984 */ /* 0x000fe20000000800 */
[----:B------:R-:W-:Y:S01]  /*5c60*/  @!PT LDS RZ, [RZ] ;  /* 0x00000000fffff984 */ /* 0x000fe20000000800 */
[----:B------:R-:W-:Y:S01]  /*5c70*/  @!PT LDS RZ, [RZ] ;  /* 0x00000000fffff984 */ /* 0x000fe20000000800 */
[----:B------:R-:W-:Y:S01]  /*5c80*/  @!PT LDS RZ, [RZ] ;  /* 0x00000000fffff984 */ /* 0x000fe20000000800 */
[----:B------:R5:W-:Y:S06]  /*5c90*/  MEMBAR.ALL.CTA ;  /* 0x0000000000007992 */ /* 0x000bec0000008000 */
[----:B-----5:R-:W5:Y:S02]  /*5ca0*/  FENCE.VIEW.ASYNC.S ;  /* 0x00000000000073c6 */ /* 0x020f640000000000 */
[----:B-----5:R-:W-:Y:S01]  /*5cb0*/  SYNCS.ARRIVE.TRANS64.RED.A1T0 RZ, [UR4], RZ ;  /* 0x000000ffffff79a7 */ /* 0x020fe20008100404 */
.L_x_99:
[----:B------:R-:W-:Y:S05]  /*5cc0*/  BSYNC B1 ;  /* 0x0000000000017941 */ /* 0x000fea0003800000 */
.L_x_98:
[----:B-1----:R-:W-:Y:S04]  /*5cd0*/  SHF.R.U32.HI R0, RZ, 0x15, R64 ;  /* 0x00000015ff007819 */ /* 0x002fe80000011640 */
[----:B------:R-:W-:Y:S01]  /*5ce0*/  LOP3.LUT P0, RZ, R0, 0x3, R169, 0x48, !PT ;  /* 0x0000000300ff7812 */ /* 0x000fe200078048a9 */
[----:B------:R-:W-:Y:S01]  /*5cf0*/  @!UPT UIADD3 URZ, UPT, UPT, URZ, URZ, URZ ;  /* 0x000000fffffff290 */ /* 0x000fe2000fffe0ff */
[----:B------:R-:W-:Y:S11]  /*5d00*/  @P4 BRA `(.L_x_103) ;  /* 0x0000000000084947 */ /* 0x000ff60003800000 */
[----:B------:R-:W1:Y:S02]  /*5d10*/  SYNCS.PHASECHK.TRANS64.TRYWAIT P1, [R156+URZ+0x150], R5 ;  /* 0x000150059c0075a7 */ /* 0x000e6400080211ff */
[----:B-1----:R-:W-:Y:S05]  /*5d20*/  @!P1 BRA `(.L_x_104) ;  /* 0x0000002000589947 */ /* 0x002fea0003800000 */
.L_x_103:
[----:B------:R-:W-:Y:S05]  /*5d30*/  @!P0 BRA `(.L_x_105) ;  /* 0x0000000000408947 */ /* 0x000fea0003800000 */
[----:B------:R-:W1:Y:S01]  /*5d40*/  LDCU.64 UR8, c[0x4][0x70] ;  /* 0x01000e00ff0877ac */ /* 0x000e620008000a00 */
[----:B------:R-:W-:Y:S01]  /*5d50*/  MOV R3, 0x0 ;  /* 0x0000000000037802 */ /* 0x000fe20000000f00 */
[----:B------:R-:W-:Y:S02]  /*5d60*/  HFMA2 R12, -RZ, RZ, 0, 5.9604644775390625e-08 ;  /* 0x00000001ff0c7431 */ /* 0x000fe400000001ff */
[----:B------:R-:W-:Y:S02]  /*5d70*/  IMAD.MOV.U32 R8, RZ, RZ, 0x192 ;  /* 0x00000192ff087424 */ /* 0x000fe400078e00ff */
[----:B------:R-:W-:Y:S01]  /*5d80*/  IMAD.MOV.U32 R13, RZ, RZ, RZ ;  /* 0x000000ffff0d7224 */ /* 0x000fe200078e00ff */
[----:B------:R-:W5:Y:S01]  /*5d90*/  LDCU.64 UR6, c[0x4][0x78] ;  /* 0x01000f00ff0677ac */ /* 0x000f620008000a00 */
[----:B------:R-:W2:Y:S01]  /*5da0*/  LDC.64 R2, c[0x4][R3] ;  /* 0x0100000003027b82 */ /* 0x000ea20000000a00 */
[----:B------:R-:W3:Y:S01]  /*5db0*/  LDCU.64 UR4, c[0x4][0x10] ;  /* 0x01000200ff0477ac */ /* 0x000ee20008000a00 */
[----:B-1----:R-:W-:Y:S01]  /*5dc0*/  MOV R5, UR9 ;  /* 0x0000000900057c02 */ /* 0x002fe20008000f00 */
[----:B------:R-:W-:Y:S01]  /*5dd0*/  IMAD.U32 R4, RZ, RZ, UR8 ;  /* 0x00000008ff047e24 */ /* 0x000fe2000f8e00ff */
[----:B-----5:R-:W-:Y:S01]  /*5de0*/  MOV R7, UR7 ;  /* 0x0000000700077c02 */ /* 0x020fe20008000f00 */
[----:B------:R-:W-:Y:S01]  /*5df0*/  IMAD.U32 R6, RZ, RZ, UR6 ;  /* 0x00000006ff067e24 */ /* 0x000fe2000f8e00ff */
[----:B---3--:R-:W-:Y:S01]  /*5e00*/  MOV R11, UR5 ;  /* 0x00000005000b7c02 */ /* 0x008fe20008000f00 */
[----:B------:R-:W-:Y:S02]  /*5e10*/  IMAD.U32 R10, RZ, RZ, UR4 ;  /* 0x00000004ff0a7e24 */ /* 0x000fe4000f8e00ff */
[----:B------:R-:W-:Y:S07]  /*5e20*/  LEPC R20, `(.L_x_105) ;  /* 0x000000001014794e */ /* 0x000fee0000000000 */
[----:B--2-4-:R-:W-:Y:S05]  /*5e30*/  CALL.ABS.NOINC R2 ;  /* 0x0000000002007343 */ /* 0x014fea0003c00000 */
.L_x_105:
[----:B------:R-:W-:Y:S01]  /*5e40*/  LOP3.LUT P0, RZ, R166, 0x60, RZ, 0xc0, !PT ;  /* 0x00000060a6ff7812 */ /* 0x000fe2000780c0ff */
[----:B------:R-:W-:Y:S05]  /*5e50*/  WARPSYNC.ALL ;  /* 0x0000000000007948 */ /* 0x000fea0003800000 */
[----:B------:R-:W-:Y:S01]  /*5e60*/  R2UR UR4, R64 ;  /* 0x00000000400472ca */ /* 0x000fe200000e0000 */
[----:B------:R-:W-:Y:S01]  /*5e70*/  BSSY.RECONVERGENT B0, `(.L_x_106) ;  /* 0x0000121000007945 */ /* 0x000fe20003800200 */
[-C--:B----4-:R-:W-:Y:S02]  /*5e80*/  F2FP.F16.E4M3.UNPACK_B R82, R92.reuse ;  /* 0x0000005cff52723e */ /* 0x090fe400020006ff */
[----:B------:R-:W-:Y:S02]  /*5e90*/  F2FP.F16.E4M3.UNPACK_B R109, R92.H1 ;  /* 0x0000005cff6d723e */ /* 0x000fe400030006ff */
[-C--:B------:R-:W-:Y:S01]  /*5ea0*/  F2FP.F16.E4M3.UNPACK_B R107, R93.reuse ;  /* 0x0000005dff6b723e */ /* 0x080fe200020006ff */
[--C-:B------:R-:W-:Y:S01]  /*5eb0*/  HADD2.F32 R80, -RZ, R82.reuse.H0_H0 ;  /* 0x20000052ff507230 */ /* 0x100fe20000004100 */
[----:B------:R-:W-:Y:S01]  /*5ec0*/  F2FP.F16.E4M3.UNPACK_B R105, R93.H1 ;  /* 0x0000005dff69723e */ /* 0x000fe200030006ff */
[----:B------:R-:W-:Y:S01]  /*5ed0*/  HADD2.F32 R82, -RZ, R82.H1_H1 ;  /* 0x30000052ff527230 */ /* 0x000fe20000004100 */
[-C--:B------:R-:W-:Y:S01]  /*5ee0*/  F2FP.F16.E4M3.UNPACK_B R130, R84.reuse ;  /* 0x00000054ff82723e */ /* 0x080fe200020006ff */
[--C-:B------:R-:W-:Y:S01]  /*5ef0*/  HADD2.F32 R83, -RZ, R109.reuse.H0_H0 ;  /* 0x2000006dff537230 */ /* 0x100fe20000004100 */
[----:B------:R-:W-:Y:S01]  /*5f00*/  F2FP.F16.E4M3.UNPACK_B R132, R84.H1 ;  /* 0x00000054ff84723e */ /* 0x000fe200030006ff */
[----:B------:R-:W3:Y:S01]  /*5f10*/  LDTM.x64 R4, tmem[UR4] ;  /* 0x00000004000479ee */ /* 0x000ee20008340000 */
[----:B------:R-:W-:Y:S01]  /*5f20*/  NOP ;  /* 0x0000000000007918 */ /* 0x000fe20000000000 */
[----:B------:R-:W-:Y:S01]  /*5f30*/  R2UR UR5, R156 ;  /* 0x000000009c0572ca */ /* 0x000fe200000e0000 */
[--C-:B------:R-:W-:Y:S01]  /*5f40*/  HADD2.F32 R129, -RZ, R130.reuse.H0_H0 ;  /* 0x20000082ff817230 */ /* 0x100fe20000004100 */
[----:B------:R-:W-:Y:S01]  /*5f50*/  F2FP.F16.E4M3.UNPACK_B R93, R94 ;  /* 0x0000005eff5d723e */ /* 0x000fe200020006ff */
[----:B------:R-:W-:Y:S01]  /*5f60*/  HADD2.F32 R130, -RZ, R130.H1_H1 ;  /* 0x30000082ff827230 */ /* 0x000fe20000004100 */
[-C--:B------:R-:W-:Y:S01]  /*5f70*/  F2FP.F16.E4M3.UNPACK_B R134, R85.reuse ;  /* 0x00000055ff86723e */ /* 0x080fe200020006ff */
[----:B------:R-:W-:Y:S01]  /*5f80*/  HADD2.F32 R84, -RZ, R109.H1_H1 ;  /* 0x3000006dff547230 */ /* 0x000fe20000004100 */
[----:B------:R-:W-:Y:S01]  /*5f90*/  F2FP.F16.E4M3.UNPACK_B R136, R85.H1 ;  /* 0x00000055ff88723e */ /* 0x000fe200030006ff */
[--C-:B------:R-:W-:Y:S01]  /*5fa0*/  HADD2.F32 R85, -RZ, R107.reuse.H0_H0 ;  /* 0x2000006bff557230 */ /* 0x100fe20000004100 */
[-C--:B------:R-:W-:Y:S01]  /*5fb0*/  F2FP.F16.E4M3.UNPACK_B R138, R86.reuse ;  /* 0x00000056ff8a723e */ /* 0x080fe200020006ff */
[--C-:B------:R-:W-:Y:S01]  /*5fc0*/  HADD2.F32 R133, -RZ, R134.reuse.H0_H0 ;  /* 0x20000086ff857230 */ /* 0x100fe20000004100 */
[----:B------:R-:W-:Y:S01]  /*5fd0*/  F2FP.F16.E4M3.UNPACK_B R140, R86.H1 ;  /* 0x00000056ff8c723e */ /* 0x000fe200030006ff */
[----:B------:R-:W-:Y:S01]  /*5fe0*/  HADD2.F32 R86, -RZ, R107.H1_H1 ;  /* 0x3000006bff567230 */ /* 0x000fe20000004100 */
[----:B------:R-:W-:Y:S01]  /*5ff0*/  F2FP.F16.E4M3.UNPACK_B R142, R87 ;  /* 0x00000057ff8e723e */ /* 0x000fe200020006ff */
[----:B------:R-:W-:Y:S01]  /*6000*/  UIADD3 UR5, UPT, UPT, UR5, 0x170, URZ ;  /* 0x0000017005057890 */ /* 0x000fe2000fffe0ff */
[----:B------:R-:W-:Y:S01]  /*6010*/  HADD2.F32 R134, -RZ, R134.H1_H1 ;  /* 0x30000086ff867230 */ /* 0x000fe20000004100 */
[----:B------:R-:W-:Y:S01]  /*6020*/  F2FP.F16.E4M3.UNPACK_B R114, R88 ;  /* 0x00000058ff72723e */ /* 0x000fe200020006ff */
[--C-:B------:R-:W-:Y:S01]  /*6030*/  HADD2.F32 R137, -RZ, R138.reuse.H0_H0 ;  /* 0x2000008aff897230 */ /* 0x100fe20000004100 */
[----:B------:R-:W-:Y:S01]  /*6040*/  UPRMT UR5, UR37, 0x654, UR5 ;  /* 0x0000065425057896 */ /* 0x000fe20008000005 */
[----:B------:R-:W-:Y:S01]  /*6050*/  HADD2.F32 R138, -RZ, R138.H1_H1 ;  /* 0x3000008aff8a7230 */ /* 0x000fe20000004100 */
[-C--:B------:R-:W-:Y:S01]  /*6060*/  F2FP.F16.E4M3.UNPACK_B R118, R89.reuse ;  /* 0x00000059ff76723e */ /* 0x080fe200020006ff */
[--C-:B------:R-:W-:Y:S01]  /*6070*/  HADD2.F32 R113, -RZ, R114.reuse.H0_H0 ;  /* 0x20000072ff717230 */ /* 0x100fe20000004100 */
[----:B------:R-:W-:Y:S01]  /*6080*/  F2FP.F16.E4M3.UNPACK_B R120, R89.H1 ;  /* 0x00000059ff78723e */ /* 0x000fe200030006ff */
[C---:B---3--:R-:W-:Y:S01]  /*6090*/  FMUL R4, R78.reuse, R4 ;  /* 0x000000044e047220 */ /* 0x048fe20000400000 */
[C---:B------:R-:W-:Y:S01]  /*60a0*/  FMUL R5, R78.reuse, R5 ;  /* 0x000000054e057220 */ /* 0x040fe20000400000 */
[C---:B------:R-:W-:Y:S01]  /*60b0*/  FMUL R8, R78.reuse, R8 ;  /* 0x000000084e087220 */ /* 0x040fe20000400000 */
[C---:B------:R-:W-:Y:S01]  /*60c0*/  FMUL R9, R78.reuse, R9 ;  /* 0x000000094e097220 */ /* 0x040fe20000400000 */
[----:B------:R-:W-:Y:S01]  /*60d0*/  SYNCS.ARRIVE.TRANS64.RED.A1T0 RZ, [UR5], RZ ;  /* 0x000000ffffff79a7 */ /* 0x000fe20008100405 */
[C---:B------:R-:W-:Y:S01]  /*60e0*/  FFMA R4, R81.reuse, R80, R4 ;  /* 0x0000005051047223 */ /* 0x040fe20000000004 */
[C---:B------:R-:W-:Y:S01]  /*60f0*/  FFMA R5, R81.reuse, R82, R5 ;  /* 0x0000005251057223 */ /* 0x040fe20000000005 */
[----:B------:R-:W-:Y:S02]  /*6100*/  HADD2.F32 R89, -RZ, R93.H0_H0 ;  /* 0x2000005dff597230 */ /* 0x000fe40000004100 */
[C---:B------:R-:W-:Y:S01]  /*6110*/  FMUL R12, R78.reuse, R12 ;  /* 0x0000000c4e0c7220 */ /* 0x040fe20000400000 */
        /* <DEDUP_REMOVED lines=11> */
[----:B------:R-:W-:Y:S02]  /*61d0*/  HADD2.F32 R114, -RZ, R114.H1_H1 ;  /* 0x30000072ff727230 */ /* 0x000fe40000004100 */
[C---:B------:R-:W-:Y:S01]  /*61e0*/  FMUL R32, R78.reuse, R36 ;  /* 0x000000244e207220 */ /* 0x040fe20000400000 */
[C---:B------:R-:W-:Y:S01]  /*61f0*/  FMUL R33, R78.reuse, R37 ;  /* 0x000000254e217220 */ /* 0x040fe20000400000 */
[--C-:B------:R-:W-:Y:S02]  /*6200*/  HADD2.F32 R117, -RZ, R118.reuse.H0_H0 ;  /* 0x20000076ff757230 */ /* 0x100fe40000004100 */
[C---:B------:R-:W-:Y:S01]  /*6210*/  FMUL R36, R78.reuse, R40 ;  /* 0x000000284e247220 */ /* 0x040fe20000400000 */
[----:B------:R-:W-:Y:S02]  /*6220*/  HADD2.F32 R118, -RZ, R118.H1_H1 ;  /* 0x30000076ff767230 */ /* 0x000fe40000004100 */
        /* <DEDUP_REMOVED lines=8> */
[----:B------:R-:W-:Y:S01]  /*62b0*/  F2FP.F16.E4M3.UNPACK_B R92, R94.H1 ;  /* 0x0000005eff5c723e */ /* 0x000fe200030006ff */
[C---:B------:R-:W-:Y:S01]  /*62c0*/  FMUL R53, R78.reuse, R57 ;  /* 0x000000394e357220 */ /* 0x040fe20000400000 */
[C---:B------:R-:W-:Y:S01]  /*62d0*/  FMUL R56, R78.reuse, R60 ;  /* 0x0000003c4e387220 */ /* 0x040fe20000400000 */
[----:B------:R-:W-:Y:S01]  /*62e0*/  F2FP.F16.E4M3.UNPACK_B R141, R87.H1 ;  /* 0x00000057ff8d723e */ /* 0x000fe200030006ff */
[C---:B------:R-:W-:Y:S01]  /*62f0*/  FMUL R57, R78.reuse, R61 ;  /* 0x0000003d4e397220 */ /* 0x040fe20000400000 */
[----:B------:R-:W-:Y:S02]  /*6300*/  HADD2.F32 R80, -RZ, R142.H1_H1 ;  /* 0x3000008eff507230 */ /* 0x000fe40000004100 */
[C---:B------:R-:W-:Y:S01]  /*6310*/  FMUL R60, R78.reuse, R64 ;  /* 0x000000404e3c7220 */ /* 0x040fe20000400000 */
[----:B------:R-:W-:Y:S01]  /*6320*/  F2FP.F16.E4M3.UNPACK_B R116, R88.H1 ;  /* 0x00000058ff74723e */ /* 0x000fe200030006ff */
[C---:B------:R-:W-:Y:S01]  /*6330*/  FMUL R61, R78.reuse, R65 ;  /* 0x000000414e3d7220 */ /* 0x040fe20000400000 */
[C---:B------:R-:W-:Y:S01]  /*6340*/  FMUL R6, R78.reuse, R6 ;  /* 0x000000064e067220 */ /* 0x040fe20000400000 */
[----:B------:R-:W-:Y:S01]  /*6350*/  F2FP.F16.E4M3.UNPACK_B R94, R95 ;  /* 0x0000005fff5e723e */ /* 0x000fe200020006ff */
[C---:B------:R-:W-:Y:S01]  /*6360*/  FMUL R7, R78.reuse, R7 ;  /* 0x000000074e077220 */ /* 0x040fe20000400000 */
[--C-:B------:R-:W-:Y:S02]  /*6370*/  HADD2.F32 R87, -RZ, R105.reuse.H0_H0 ;  /* 0x20000069ff577230 */ /* 0x100fe40000004100 */
[C---:B------:R-:W-:Y:S01]  /*6380*/  FFMA R6, R81.reuse, R83, R6 ;  /* 0x0000005351067223 */ /* 0x040fe20000000006 */
[----:B------:R-:W-:Y:S01]  /*6390*/  F2FP.F16.E4M3.UNPACK_B R122, R90 ;  /* 0x0000005aff7a723e */ /* 0x000fe200020006ff */
[C---:B------:R-:W-:Y:S01]  /*63a0*/  FFMA R7, R81.reuse, R84, R7 ;  /* 0x0000005451077223 */ /* 0x040fe20000000007 */
[C---:B------:R-:W-:Y:S01]  /*63b0*/  FFMA R8, R81.reuse, R85, R8 ;  /* 0x0000005551087223 */ /* 0x040fe20000000008 */
[----:B------:R-:W-:Y:S01]  /*63c0*/  F2FP.F16.E4M3.UNPACK_B R124, R90.H1 ;  /* 0x0000005aff7c723e */ /* 0x000fe200030006ff */
[----:B------:R-:W-:Y:S02]  /*63d0*/  HADD2.F32 R88, -RZ, R105.H1_H1 ;  /* 0x30000069ff587230 */ /* 0x000fe40000004100 */
[----:B------:R-:W-:Y:S01]  /*63e0*/  FFMA R9, R81, R86, R9 ;  /* 0x0000005651097223 */ /* 0x000fe20000000009 */
[----:B------:R-:W-:Y:S01]  /*63f0*/  F2FP.SATFINITE.E4M3.F32.PACK_AB_MERGE_C R156, R7, R6, RZ ;  /* 0x00000006079c723e */ /* 0x000fe200048070ff */
[----:B------:R-:W-:Y:S02]  /*6400*/  HADD2.F32 R90, -RZ, R93.H1_H1 ;  /* 0x3000005dff5a7230 */ /* 0x000fe40000004100 */
[C---:B------:R-:W-:Y:S01]  /*6410*/  FMUL R10, R78.reuse, R10 ;  /* 0x0000000a4e0a7220 */ /* 0x040fe20000400000 */
[--C-:B------:R-:W-:Y:S01]  /*6420*/  HADD2.F32 R93, -RZ, R94.reuse.H0_H0 ;  /* 0x2000005eff5d7230 */ /* 0x100fe20000004100 */
[----:B------:R-:W-:Y:S01]  /*6430*/  F2FP.SATFINITE.E4M3.F32.PACK_AB_MERGE_C R156, R5, R4, R156 ;  /* 0x00000004059c723e */ /* 0x000fe2000480709c */
[----:B------:R-:W-:Y:S02]  /*6440*/  HADD2.F32 R94, -RZ, R94.H1_H1 ;  /* 0x3000005eff5e7230 */ /* 0x000fe40000004100 */
[C---:B------:R-:W-:Y:S01]  /*6450*/  FFMA R10, R81.reuse, R87, R10 ;  /* 0x00000057510a7223 */ /* 0x040fe2000000000a */
[--C-:B------:R-:W-:Y:S02]  /*6460*/  HADD2.F32 R121, -RZ, R122.reuse.H0_H0 ;  /* 0x2000007aff797230 */ /* 0x100fe40000004100 */
[C---:B------:R-:W-:Y:S01]  /*6470*/  FMUL R11, R78.reuse, R11 ;  /* 0x0000000b4e0b7220 */ /* 0x040fe20000400000 */
[----:B------:R-:W-:Y:S01]  /*6480*/  F2FP.F16.E4M3.UNPACK_B R126, R91 ;  /* 0x0000005bff7e723e */ /* 0x000fe200020006ff */
[----:B------:R-:W-:Y:S01]  /*6490*/  HADD2.F32 R122, -RZ, R122.H1_H1 ;  /* 0x3000007aff7a7230 */ /* 0x000fe20000004100 */
[----:B------:R-:W-:Y:S01]  /*64a0*/  F2FP.F16.E4M3.UNPACK_B R103, R95.H1 ;  /* 0x0000005fff67723e */ /* 0x000fe200030006ff */
[C---:B------:R-:W-:Y:S01]  /*64b0*/  FFMA R11, R81.reuse, R88, R11 ;  /* 0x00000058510b7223 */ /* 0x040fe2000000000b */
[----:B------:R-:W-:Y:S01]  /*64c0*/  F2FP.F16.E4M3.UNPACK_B R128, R91.H1 ;  /* 0x0000005bff80723e */ /* 0x000fe200030006ff */
[----:B------:R-:W-:Y:S02]  /*64d0*/  HADD2.F32 R91, -RZ, R92.H0_H0 ;  /* 0x2000005cff5b7230 */ /* 0x000fe40000004100 */
[C---:B------:R-:W-:Y:S01]  /*64e0*/  FFMA R12, R81.reuse, R89, R12 ;  /* 0x00000059510c7223 */ /* 0x040fe2000000000c */
[----:B------:R-:W-:Y:S01]  /*64f0*/  FFMA R13, R81, R90, R13 ;  /* 0x0000005a510d7223 */ /* 0x000fe2000000000d */
[----:B------:R-:W-:Y:S01]  /*6500*/  F2FP.SATFINITE.E4M3.F32.PACK_AB_MERGE_C R157, R11, R10, RZ ;  /* 0x0000000a0b9d723e */ /* 0x000fe200048070ff */
[--C-:B------:R-:W-:Y:S01]  /*6510*/  HADD2.F32 R125, -RZ, R126.reuse.H0_H0 ;  /* 0x2000007eff7d7230 */ /* 0x100fe20000004100 */
[----:B------:R-:W-:Y:S01]  /*6520*/  F2FP.F16.E4M3.UNPACK_B R101, R96 ;  /* 0x00000060ff65723e */ /* 0x000fe200020006ff */
[----:B------:R-:W-:Y:S01]  /*6530*/  HADD2.F32 R126, -RZ, R126.H1_H1 ;  /* 0x3000007eff7e7230 */ /* 0x000fe20000004100 */
[----:B------:R-:W-:Y:S01]  /*6540*/  F2FP.SATFINITE.E4M3.F32.PACK_AB_MERGE_C R157, R9, R8, R157 ;  /* 0x00000008099d723e */ /* 0x000fe2000480709d */
[----:B------:R-:W-:Y:S02]  /*6550*/  HADD2.F32 R83, -RZ, R142.H0_H0 ;  /* 0x2000008eff537230 */ /* 0x000fe40000004100 */
[C---:B------:R-:W-:Y:S01]  /*6560*/  FMUL R14, R78.reuse, R14 ;  /* 0x0000000e4e0e7220 */ /* 0x040fe20000400000 */
[----:B------:R-:W-:Y:S02]  /*6570*/  HADD2.F32 R92, -RZ, R92.H1_H1 ;  /* 0x3000005cff5c7230 */ /* 0x000fe40000004100 */
[C---:B------:R-:W-:Y:S01]  /*6580*/  FMUL R15, R78.reuse, R15 ;  /* 0x0000000f4e0f7220 */ /* 0x040fe20000400000 */
[----:B------:R-:W-:Y:S01]  /*6590*/  F2FP.F16.E4M3.UNPACK_B R100, R96.H1 ;  /* 0x00000060ff64723e */ /* 0x000fe200030006ff */
[--C-:B------:R-:W-:Y:S02]  /*65a0*/  HADD2.F32 R95, -RZ, R103.reuse.H0_H0 ;  /* 0x20000067ff5f7230 */ /* 0x100fe40000004100 */
[C---:B------:R-:W-:Y:S01]  /*65b0*/  FFMA R14, R81.reuse, R91, R14 ;  /* 0x0000005b510e7223 */ /* 0x040fe2000000000e */
[C---:B------:R-:W-:Y:S01]  /*65c0*/  FFMA R15, R81.reuse, R92, R15 ;  /* 0x0000005c510f7223 */ /* 0x040fe2000000000f */
[C---:B------:R-:W-:Y:S01]  /*65d0*/  FFMA R16, R81.reuse, R93, R16 ;  /* 0x0000005d51107223 */ /* 0x040fe20000000010 */
[----:B------:R-:W-:Y:S01]  /*65e0*/  FFMA R17, R81, R94, R17 ;  /* 0x0000005e51117223 */ /* 0x000fe20000000011 */
[-C--:B------:R-:W-:Y:S01]  /*65f0*/  F2FP.F16.E4M3.UNPACK_B R102, R97.reuse ;  /* 0x00000061ff66723e */ /* 0x080fe200020006ff */
[----:B------:R-:W-:Y:S01]  /*6600*/  HADD2.F32 R96, -RZ, R103.H1_H1 ;  /* 0x30000067ff607230 */ /* 0x000fe20000004100 */
[----:B------:R-:W-:Y:S01]  /*6610*/  F2FP.SATFINITE.E4M3.F32.PACK_AB_MERGE_C R158, R15, R14, RZ ;  /* 0x0000000e0f9e723e */ /* 0x000fe200048070ff */
[C---:B------:R-:W-:Y:S01]  /*6620*/  FMUL R18, R78.reuse, R18 ;  /* 0x000000124e127220 */ /* 0x040fe20000400000 */
[----:B------:R-:W-:Y:S01]  /*6630*/  F2FP.F16.E4M3.UNPACK_B R104, R97.H1 ;  /* 0x00000061ff68723e */ /* 0x000fe200030006ff */
[--C-:B------:R-:W-:Y:S01]  /*6640*/  HADD2.F32 R97, -RZ, R101.reuse.H0_H0 ;  /* 0x20000065ff617230 */ /* 0x100fe20000004100 */
[----:B------:R-:W-:Y:S01]  /*6650*/  F2FP.SATFINITE.E4M3.F32.PACK_AB_MERGE_C R158, R13, R12, R158 ;  /* 0x0000000c0d9e723e */ /* 0x000fe2000480709e */
[C---:B------:R-:W-:Y:S01]  /*6660*/  FFMA R18, R81.reuse, R95, R18 ;  /* 0x0000005f51127223 */ /* 0x040fe20000000012 */
[----:B------:R-:W-:Y:S01]  /*6670*/  F2FP.F16.E4M3.UNPACK_B R110, R99 ;  /* 0x00000063ff6e723e */ /* 0x000fe200020006ff */
[C---:B------:R-:W-:Y:S01]  /*6680*/  FMUL R19, R78.reuse, R19 ;  /* 0x000000134e137220 */ /* 0x040fe20000400000 */
[----:B------:R-:W-:Y:S01]  /*6690*/  F2FP.F16.E4M3.UNPACK_B R112, R99.H1 ;  /* 0x00000063ff70723e */ /* 0x000fe200030006ff */
[----:B------:R-:W-:Y:S01]  /*66a0*/  HADD2.F32 R99, -RZ, R101.H1_H1 ;  /* 0x30000065ff637230 */ /* 0x000fe20000004100 */
[-C--:B------:R-:W-:Y:S01]  /*66b0*/  F2FP.F16.E4M3.UNPACK_B R106, R98.reuse ;  /* 0x00000062ff6a723e */ /* 0x080fe200020006ff */
[----:B------:R-:W-:Y:S01]  /*66c0*/  HADD2.F32 R101, -RZ, R102.H0_H0 ;  /* 0x20000066ff657230 */ /* 0x000fe20000004100 */
[----:B------:R-:W-:Y:S01]  /*66d0*/  F2FP.F16.E4M3.UNPACK_B R108, R98.H1 ;  /* 0x00000062ff6c723e */ /* 0x000fe200030006ff */
[----:B------:R-:W-:Y:S02]  /*66e0*/  HADD2.F32 R98, -RZ, R100.H0_H0 ;  /* 0x20000064ff627230 */ /* 0x000fe40000004100 */
[C---:B------:R-:W-:Y:S01]  /*66f0*/  FFMA R19, R81.reuse, R96, R19 ;  /* 0x0000006051137223 */ /* 0x040fe20000000013 */
[C---:B------:R-:W-:Y:S01]  /*6700*/  FFMA R0, R81.reuse, R97, R0 ;  /* 0x0000006151007223 */ /* 0x040fe20000000000 */
[----:B------:R-:W-:Y:S01]  /*6710*/  FFMA R2, R81, R99, R2 ;  /* 0x0000006351027223 */ /* 0x000fe20000000002 */
[----:B------:R-:W-:Y:S02]  /*6720*/  HADD2.F32 R102, -RZ, R102.H1_H1 ;  /* 0x30000066ff667230 */ /* 0x000fe40000004100 */
[C---:B------:R-:W-:Y:S01]  /*6730*/  FMUL R3, R78.reuse, R22 ;  /* 0x000000164e037220 */ /* 0x040fe20000400000 */
[----:B------:R-:W-:Y:S01]  /*6740*/  HADD2.F32 R100, -RZ, R100.H1_H1 ;  /* 0x30000064ff647230 */ /* 0x000fe20000004100 */
[----:B------:R-:W-:Y:S01]  /*6750*/  F2FP.SATFINITE.E4M3.F32.PACK_AB_MERGE_C R159, R19, R18, RZ ;  /* 0x00000012139f723e */ /* 0x000fe200048070ff */
[--C-:B------:R-:W-:Y:S02]  /*6760*/  HADD2.F32 R105, -RZ, R106.reuse.H0_H0 ;  /* 0x2000006aff697230 */ /* 0x100fe40000004100 */
[----:B------:R-:W-:Y:S01]  /*6770*/  FFMA R3, R81, R98, R3 ;  /* 0x0000006251037223 */ /* 0x000fe20000000003 */
[----:B------:R-:W-:Y:S01]  /*6780*/  HADD2.F32 R106, -RZ, R106.H1_H1 ;  /* 0x3000006aff6a7230 */ /* 0x000fe20000004100 */
[----:B------:R-:W-:Y:S01]  /*6790*/  F2FP.SATFINITE.E4M3.F32.PACK_AB_MERGE_C R159, R17, R16, R159 ;  /* 0x00000010119f723e */ /* 0x000fe2000480709f */
[----:B------:R-:W-:Y:S02]  /*67a0*/  HADD2.F32 R109, -RZ, R110.H0_H0 ;  /* 0x2000006eff6d7230 */ /* 0x000fe40000004100 */
[C---:B------:R-:W-:Y:S01]  /*67b0*/  FMUL R23, R78.reuse, R23 ;  /* 0x000000174e177220 */ /* 0x040fe20000400000 */
[--C-:B------:R-:W-:Y:S02]  /*67c0*/  HADD2.F32 R103, -RZ, R104.reuse.H0_H0 ;  /* 0x20000068ff677230 */ /* 0x100fe40000004100 */
[C---:B------:R-:W-:Y:S01]  /*67d0*/  FMUL R22, R78.reuse, R26 ;  /* 0x0000001a4e167220 */ /* 0x040fe20000400000 */
[----:B------:R-:W-:Y:S01]  /*67e0*/  HADD2.F32 R104, -RZ, R104.H1_H1 ;  /* 0x30000068ff687230 */ /* 0x000fe20000004100 */
[----:B------:R1:W-:Y:S01]  /*67f0*/  STS.128 [R168+UR43+0x2200], R156 ;  /* 0x0022009ca8007988 */ /* 0x0003e20008000c2b */
[C---:B------:R-:W-:Y:S01]  /*6800*/  FFMA R23, R81.reuse, R100, R23 ;  /* 0x0000006451177223 */ /* 0x040fe20000000017 */
[C---:B------:R-:W-:Y:S01]  /*6810*/  FFMA R20, R81.reuse, R101, R20 ;  /* 0x0000006551147223 */ /* 0x040fe20000000014 */
[C---:B------:R-:W-:Y:S01]  /*6820*/  FFMA R21, R81.reuse, R102, R21 ;  /* 0x0000006651157223 */ /* 0x040fe20000000015 */
[----:B------:R-:W-:Y:S01]  /*6830*/  FFMA R22, R81, R103, R22 ;  /* 0x0000006751167223 */ /* 0x000fe20000000016 */
[----:B------:R-:W-:Y:S01]  /*6840*/  HADD2.F32 R110, -RZ, R110.H1_H1 ;  /* 0x3000006eff6e7230 */ /* 0x000fe20000004100 */
[----:B------:R-:W-:Y:S01]  /*6850*/  F2FP.SATFINITE.E4M3.F32.PACK_AB_MERGE_C R161, R23, R3, RZ ;  /* 0x0000000317a1723e */ /* 0x000fe200048070ff */
[C---:B------:R-:W-:Y:S01]  /*6860*/  FMUL R27, R78.reuse, R27 ;  /* 0x0000001b4e1b7220 */ /* 0x040fe20000400000 */
[--C-:B------:R-:W-:Y:S02]  /*6870*/  HADD2.F32 R107, -RZ, R108.reuse.H0_H0 ;  /* 0x2000006cff6b7230 */ /* 0x100fe40000004100 */
[----:B------:R-:W-:Y:S01]  /*6880*/  FMUL R26, R78, R30 ;  /* 0x0000001e4e1a7220 */ /* 0x000fe20000400000 */
[----:B------:R-:W-:Y:S01]  /*6890*/  HADD2.F32 R108, -RZ, R108.H1_H1 ;  /* 0x3000006cff6c7230 */ /* 0x000fe20000004100 */
[----:B------:R-:W-:Y:S01]  /*68a0*/  F2FP.SATFINITE.E4M3.F32.PACK_AB_MERGE_C R160, R2, R0, R161 ;  /* 0x0000000002a0723e */ /* 0x000fe200048070a1 */
[C---:B------:R-:W-:Y:S01]  /*68b0*/  FFMA R27, R81.reuse, R104, R27 ;  /* 0x00000068511b7223 */ /* 0x040fe2000000001b */
[C---:B------:R-:W-:Y:S01]  /*68c0*/  FFMA R24, R81.reuse, R105, R24 ;  /* 0x0000006951187223 */ /* 0x040fe20000000018 */
[C---:B------:R-:W-:Y:S01]  /*68d0*/  FFMA R25, R81.reuse, R106, R25 ;  /* 0x0000006a51197223 */ /* 0x040fe20000000019 */
[----:B------:R-:W-:Y:S01]  /*68e0*/  FFMA R26, R81, R107, R26 ;  /* 0x0000006b511a7223 */ /* 0x000fe2000000001a */
[C---:B------:R-:W-:Y:S01]  /*68f0*/  FMUL R31, R78.reuse, R31 ;  /* 0x0000001f4e1f7220 */ /* 0x040fe20000400000 */
[--C-:B------:R-:W-:Y:S01]  /*6900*/  HADD2.F32 R111, -RZ, R112.reuse.H0_H0 ;  /* 0x20000070ff6f7230 */ /* 0x100fe20000004100 */
[----:B------:R-:W-:Y:S01]  /*6910*/  F2FP.SATFINITE.E4M3.F32.PACK_AB_MERGE_C R162, R27, R22, RZ ;  /* 0x000000161ba2723e */ /* 0x000fe200048070ff */
[----:B------:R-:W-:Y:S02]  /*6920*/  HADD2.F32 R112, -RZ, R112.H1_H1 ;  /* 0x30000070ff707230 */ /* 0x000fe40000004100 */
[C---:B------:R-:W-:Y:S01]  /*6930*/  FFMA R31, R81.reuse, R108, R31 ;  /* 0x0000006c511f7223 */ /* 0x040fe2000000001f */
[----:B------:R-:W-:Y:S01]  /*6940*/  FFMA R28, R81, R109, R28 ;  /* 0x0000006d511c7223 */ /* 0x000fe2000000001c */
[----:B------:R-:W-:Y:S01]  /*6950*/  F2FP.SATFINITE.E4M3.F32.PACK_AB_MERGE_C R161, R21, R20, R162 ;  /* 0x0000001415a1723e */ /* 0x000fe200048070a2 */
[----:B------:R-:W-:Y:S01]  /*6960*/  FFMA R29, R81, R110, R29 ;  /* 0x0000006e511d7223 */ /* 0x000fe2000000001d */
[C---:B------:R-:W-:Y:S01]  /*6970*/  FMUL R30, R78.reuse, R34 ;  /* 0x000000224e1e7220 */ /* 0x040fe20000400000 */
[----:B------:R-:W-:Y:S01]  /*6980*/  F2FP.SATFINITE.E4M3.F32.PACK_AB_MERGE_C R163, R31, R26, RZ ;  /* 0x0000001a1fa3723e */ /* 0x000fe200048070ff */
[C---:B------:R-:W-:Y:S01]  /*6990*/  FMUL R35, R78.reuse, R35 ;  /* 0x000000234e237220 */ /* 0x040fe20000400000 */
[--C-:B------:R-:W-:Y:S02]  /*69a0*/  HADD2.F32 R115, -RZ, R116.reuse.H0_H0 ;  /* 0x20000074ff737230 */ /* 0x100fe40000004100 */
[----:B------:R-:W-:Y:S01]  /*69b0*/  FFMA R30, R81, R111, R30 ;  /* 0x0000006f511e7223 */ /* 0x000fe2000000001e */
[----:B------:R-:W-:Y:S01]  /*69c0*/  F2FP.SATFINITE.E4M3.F32.PACK_AB_MERGE_C R162, R25, R24, R163 ;  /* 0x0000001819a2723e */ /* 0x000fe200048070a3 */
[C---:B------:R-:W-:Y:S01]  /*69d0*/  FFMA R35, R81.reuse, R112, R35 ;  /* 0x0000007051237223 */ /* 0x040fe20000000023 */
[C---:B------:R-:W-:Y:S01]  /*69e0*/  FFMA R32, R81.reuse, R113, R32 ;  /* 0x0000007151207223 */ /* 0x040fe20000000020 */
[----:B------:R-:W-:Y:S01]  /*69f0*/  FFMA R33, R81, R114, R33 ;  /* 0x0000007251217223 */ /* 0x000fe20000000021 */
[----:B------:R-:W-:Y:S02]  /*6a00*/  HADD2.F32 R116, -RZ, R116.H1_H1 ;  /* 0x30000074ff747230 */ /* 0x000fe40000004100 */
        /* <DEDUP_REMOVED lines=9> */
[----:B------:R-:W-:Y:S01]  /*6aa0*/  HADD2.F32 R120, -RZ, R120.H1_H1 ;  /* 0x30000078ff787230 */ /* 0x000fe20000004100 */
[----:B------:R1:W-:Y:S01]  /*6ab0*/  STS.128 [R178+0x2010], R160 ;  /* 0x002010a0b2007388 */ /* 0x0003e20000000c00 */
[----:B------:R-:W-:Y:S01]  /*6ac0*/  F2FP.SATFINITE.E4M3.F32.PACK_AB_MERGE_C R184, R39, R34, RZ ;  /* 0x0000002227b8723e */ /* 0x000fe200048070ff */
[C---:B------:R-:W-:Y:S01]  /*6ad0*/  FMUL R38, R78.reuse, R42 ;  /* 0x0000002a4e267220 */ /* 0x040fe20000400000 */
[C---:B------:R-:W-:Y:S01]  /*6ae0*/  FMUL R43, R78.reuse, R43 ;  /* 0x0000002b4e2b7220 */ /* 0x040fe20000400000 */
[--C-:B------:R-:W-:Y:S01]  /*6af0*/  HADD2.F32 R123, -RZ, R124.reuse.H0_H0 ;  /* 0x2000007cff7b7230 */ /* 0x100fe20000004100 */
[----:B------:R-:W-:Y:S01]  /*6b00*/  F2FP.SATFINITE.E4M3.F32.PACK_AB_MERGE_C R184, R33, R32, R184 ;  /* 0x0000002021b8723e */ /* 0x000fe200048070b8 */
[C---:B------:R-:W-:Y:S01]  /*6b10*/  FFMA R38, R81.reuse, R119, R38 ;  /* 0x0000007751267223 */ /* 0x040fe20000000026 */
        /* <DEDUP_REMOVED lines=12> */
[C---:B------:R-:W-:Y:S01]  /*6be0*/  FFMA R45, R81.reuse, R126, R45 ;  /* 0x0000007e512d7223 */ /* 0x040fe2000000002d */
[----:B------:R-:W-:Y:S02]  /*6bf0*/  HADD2.F32 R128, -RZ, R128.H1_H1 ;  /* 0x30000080ff807230 */ /* 0x000fe40000004100 */
[C---:B------:R-:W-:Y:S01]  /*6c00*/  FMUL R46, R78.reuse, R50 ;  /* 0x000000324e2e7220 */ /* 0x040fe20000400000 */
[C---:B------:R-:W-:Y:S01]  /*6c10*/  FMUL R51, R78.reuse, R51 ;  /* 0x000000334e337220 */ /* 0x040fe20000400000 */
[--C-:B------:R-:W-:Y:S02]  /*6c20*/  HADD2.F32 R131, -RZ, R132.reuse.H0_H0 ;  /* 0x20000084ff837230 */ /* 0x100fe40000004100 */
[C---:B------:R-:W-:Y:S01]  /*6c30*/  FMUL R50, R78.reuse, R54 ;  /* 0x000000364e327220 */ /* 0x040fe20000400000 */
[C---:B------:R-:W-:Y:S01]  /*6c40*/  FFMA R46, R81.reuse, R127, R46 ;  /* 0x0000007f512e7223 */ /* 0x040fe2000000002e */
[----:B------:R-:W-:Y:S02]  /*6c50*/  HADD2.F32 R132, -RZ, R132.H1_H1 ;  /* 0x30000084ff847230 */ /* 0x000fe40000004100 */
[C---:B------:R-:W-:Y:S01]  /*6c60*/  FFMA R51, R81.reuse, R128, R51 ;  /* 0x0000008051337223 */ /* 0x040fe20000000033 */
[C---:B------:R-:W-:Y:S01]  /*6c70*/  FMUL R55, R78.reuse, R55 ;  /* 0x000000374e377220 */ /* 0x040fe20000400000 */
[C---:B------:R-:W-:Y:S01]  /*6c80*/  FFMA R48, R81.reuse, R129, R48 ;  /* 0x0000008151307223 */ /* 0x040fe20000000030 */
[C---:B------:R-:W-:Y:S01]  /*6c90*/  FFMA R49, R81.reuse, R130, R49 ;  /* 0x0000008251317223 */ /* 0x040fe20000000031 */
[--C-:B------:R-:W-:Y:S02]  /*6ca0*/  HADD2.F32 R135, -RZ, R136.reuse.H0_H0 ;  /* 0x20000088ff877230 */ /* 0x100fe40000004100 */
[C---:B------:R-:W-:Y:S01]  /*6cb0*/  FFMA R50, R81.reuse, R131, R50 ;  /* 0x0000008351327223 */ /* 0x040fe20000000032 */
[----:B------:R-:W-:Y:S02]  /*6cc0*/  HADD2.F32 R136, -RZ, R136.H1_H1 ;  /* 0x30000088ff887230 */ /* 0x000fe40000004100 */
[C---:B------:R-:W-:Y:S01]  /*6cd0*/  FMUL R54, R78.reuse, R58 ;  /* 0x0000003a4e367220 */ /* 0x040fe20000400000 */
        /* <DEDUP_REMOVED lines=16> */
[----:B------:R-:W-:Y:S01]  /*6de0*/  FFMA R63, R81, R140, R63 ;  /* 0x0000008c513f7223 */ /* 0x000fe2000000003f */
[----:B------:R-:W-:Y:S01]  /*6df0*/  FMUL R67, R78, R67 ;  /* 0x000000434e437220 */ /* 0x000fe20000400000 */
[----:B------:R-:W-:Y:S01]  /*6e00*/  F2FP.SATFINITE.E4M3.F32.PACK_AB_MERGE_C R186, R47, R42, RZ ;  /* 0x0000002a2fba723e */ /* 0x000fe200048070ff */
[----:B------:R-:W-:Y:S01]  /*6e10*/  FFMA R60, R81, R83, R60 ;  /* 0x00000053513c7223 */ /* 0x000fe2000000003c */
[----:B------:R-:W-:Y:S01]  /*6e20*/  F2FP.SATFINITE.E4M3.F32.PACK_AB_MERGE_C R187, R51, R46, RZ ;  /* 0x0000002e33bb723e */ /* 0x000fe200048070ff */
[C---:B------:R-:W-:Y:S01]  /*6e30*/  FFMA R61, R81.reuse, R80, R61 ;  /* 0x00000050513d7223 */ /* 0x040fe2000000003d */
[C---:B------:R-:W-:Y:S01]  /*6e40*/  FFMA R62, R81.reuse, R85, R62 ;  /* 0x00000055513e7223 */ /* 0x040fe2000000003e */
[----:B------:R-:W-:Y:S01]  /*6e50*/  FFMA R67, R81, R82, R67 ;  /* 0x0000005251437223 */ /* 0x000fe20000000043 */
[----:B------:R-:W-:Y:S02]  /*6e60*/  F2FP.SATFINITE.E4M3.F32.PACK_AB_MERGE_C R186, R41, R40, R186 ;  /* 0x0000002829ba723e */ /* 0x000fe400048070ba */
[----:B------:R-:W-:Y:S02]  /*6e70*/  F2FP.SATFINITE.E4M3.F32.PACK_AB_MERGE_C R187, R45, R44, R187 ;  /* 0x0000002c2dbb723e */ /* 0x000fe400048070bb */
[----:B------:R-:W-:Y:S02]  /*6e80*/  F2FP.SATFINITE.E4M3.F32.PACK_AB_MERGE_C R188, R55, R50, RZ ;  /* 0x0000003237bc723e */ /* 0x000fe400048070ff */
[----:B------:R-:W-:Y:S01]  /*6e90*/  F2FP.SATFINITE.E4M3.F32.PACK_AB_MERGE_C R189, R59, R54, RZ ;  /* 0x000000363bbd723e */ /* 0x000fe200048070ff */
[----:B------:R1:W-:Y:S01]  /*6ea0*/  STS.128 [R177+0x2020], R184 ;  /* 0x002020b8b1007388 */ /* 0x0003e20000000c00 */
[----:B------:R-:W-:Y:S02]  /*6eb0*/  F2FP.SATFINITE.E4M3.F32.PACK_AB_MERGE_C R190, R63, R58, RZ ;  /* 0x0000003a3fbe723e */ /* 0x000fe400048070ff */
[----:B------:R-:W-:Y:S02]  /*6ec0*/  F2FP.SATFINITE.E4M3.F32.PACK_AB_MERGE_C R182, R67, R62, RZ ;  /* 0x0000003e43b6723e */ /* 0x000fe400048070ff */
[----:B------:R-:W-:Y:S02]  /*6ed0*/  F2FP.SATFINITE.E4M3.F32.PACK_AB_MERGE_C R188, R49, R48, R188 ;  /* 0x0000003031bc723e */ /* 0x000fe400048070bc */
[----:B------:R-:W-:Y:S02]  /*6ee0*/  F2FP.SATFINITE.E4M3.F32.PACK_AB_MERGE_C R189, R53, R52, R189 ;  /* 0x0000003435bd723e */ /* 0x000fe400048070bd */
[----:B------:R-:W-:Y:S02]  /*6ef0*/  F2FP.SATFINITE.E4M3.F32.PACK_AB_MERGE_C R190, R57, R56, R190 ;  /* 0x0000003839be723e */ /* 0x000fe400048070be */
[----:B------:R-:W-:Y:S02]  /*6f00*/  F2FP.SATFINITE.E4M3.F32.PACK_AB_MERGE_C R191, R61, R60, R182 ;  /* 0x0000003c3dbf723e */ /* 0x000fe400048070b6 */
[----:B------:R-:W-:Y:S03]  /*6f10*/  IADD3 R76, PT, PT, R76, 0x1, RZ ;  /* 0x000000014c4c7810 */ /* 0x000fe60007ffe0ff */
[----:B------:R1:W-:Y:S01]  /*6f20*/  STS.128 [R176+0x2030], R188 ;  /* 0x002030bcb0007388 */ /* 0x0003e20000000c00 */
[----:B------:R-:W-:Y:S01]  /*6f30*/  @!PT LDS RZ, [RZ] ;  /* 0x00000000fffff984 */ /* 0x000fe20000000800 */
[----:B------:R-:W-:Y:S01]  /*6f40*/  @!PT LDS RZ, [RZ] ;  /* 0x00000000fffff984 */ /* 0x000fe20000000800 */
[----:B------:R-:W-:Y:S01]  /*6f50*/  @!PT LDS RZ, [RZ] ;  /* 0x00000000fffff984 */ /* 0x000fe20000000800 */
[----:B------:R-:W-:Y:S01]  /*6f60*/  @!PT LDS RZ, [RZ] ;  /* 0x00000000fffff984 */ /* 0x000fe20000000800 */
[----:B------:R3:W-:Y:S07]  /*6f70*/  MEMBAR.ALL.CTA ;  /* 0x0000000000007992 */ /* 0x0007ee0000008000 */
[----:B---3--:R-:W3:Y:S02]  /*6f80*/  FENCE.VIEW.ASYNC.S ;  /* 0x00000000000073c6 */ /* 0x008ee40000000000 */
[----:B---3--:R-:W-:Y:S06]  /*6f90*/  BAR.SYNC.DEFER_BLOCKING 0x1, 0x80 ;  /* 0x0042000000007b1d */ /* 0x008fec0000010000 */
[----:B------:R-:W-:Y:S05]  /*6fa0*/  @P0 BRA `(.L_x_107) ;  /* 0x0000000000340947 */ /* 0x000fea0003800000 */
[----:B------:R-:W-:Y:S01]  /*6fb0*/  UIADD3 UR12, UPT, UPT, UR43, 0x2200, URZ ;  /* 0x000022002b0c7890 */ /* 0x000fe2000fffe0ff */
[----:B------:R-:W-:Y:S01]  /*6fc0*/  R2UR UR9, R155 ;  /* 0x000000009b0972ca */ /* 0x000fe200000e0000 */
[----:B------:R-:W-:Y:S01]  /*6fd0*/  UIADD3 UR10, UP0, UPT, UR46, 0x680, URZ ;  /* 0x000006802e0a7890 */ /* 0x000fe2000ff1e0ff */
[----:B------:R-:W-:Y:S01]  /*6fe0*/  R2UR UR8, R165 ;  /* 0x00000000a50872ca */ /* 0x000fe200000e0000 */
[----:B------:R-:W-:Y:S02]  /*6ff0*/  UMOV UR7, UR36 ;  /* 0x0000002400077c82 */ /* 0x000fe40008000000 */
[----:B------:R-:W-:Y:S01]  /*7000*/  IMAD.U32 R179, RZ, RZ, UR12 ;  /* 0x0000000cffb37e24 */ /* 0x000fe2000f8e00ff */
[----:B------:R-:W-:Y:S04]  /*7010*/  UIADD3.X UR11, UPT, UPT, URZ, UR47, URZ, UP0, !UPT ;  /* 0x0000002fff0b7290 */ /* 0x000fe800087fe4ff */
[----:B------:R-:W-:Y:S03]  /*7020*/  R2UR UR4, R179 ;  /* 0x00000000b30472ca */ /* 0x000fe600000e0000 */
[----:B------:R-:W-:Y:S02]  /*7030*/  USHF.L.U32 UR5, UR9, 0x6, URZ ;  /* 0x0000000609057899 */ /* 0x000fe400080006ff */
[----:B------:R-:W-:Y:S09]  /*7040*/  USHF.L.U32 UR6, UR8, 0x7, URZ ;  /* 0x0000000708067899 */ /* 0x000ff200080006ff */
[----:B------:R3:W-:Y:S01]  /*7050*/  UTMASTG.3D [UR4], [UR10] ;  /* 0x000000040a0073b5 */ /* 0x0007e20008010000 */
[----:B------:R0:W-:Y:S01]  /*7060*/  UTMACMDFLUSH ;  /* 0x00000000000079b7 */ /* 0x0001e20000000000 */
[----:B---3--:R-:W-:Y:S04]  /*7070*/  DEPBAR.LE SB0, 0x0 ;  /* 0x000080000000791a */ /* 0x008fe80000000000 */
.L_x_107:
[----:B------:R-:W-:Y:S05]  /*7080*/  BSYNC.RECONVERGENT B0 ;  /* 0x0000000000007941 */ /* 0x000fea0003800200 */
.L_x_106:
[----:B------:R-:W-:Y:S01]  /*7090*/  BAR.SYNC.DEFER_BLOCKING 0x1, 0x80 ;  /* 0x0042000000007b1d */ /* 0x000fe20000010000 */
[----:B------:R-:W-:Y:S01]  /*70a0*/  ISETP.NE.AND P2, PT, R180, RZ, PT ;  /* 0x000000ffb400720c */ /* 0x000fe20003f45270 */
[----:B------:R-:W-:Y:S01]  /*70b0*/  IMAD.IADD R155, R75, 0x1, R143 ;  /* 0x000000014b9b7824 */ /* 0x000fe200078e028f */
[----:B------:R-:W-:Y:S01]  /*70c0*/  ISETP.NE.AND P0, PT, R181, 0x2, PT ;  /* 0x00000002b500780c */ /* 0x000fe20003f05270 */
[----:B------:R-:W-:Y:S01]  /*70d0*/  IMAD.IADD R165, R77, 0x1, R154 ;  /* 0x000000014da57824 */ /* 0x000fe200078e029a */
[----:B------:R-:W-:Y:S02]  /*70e0*/  ISETP.NE.AND P1, PT, R76, 0x4, PT ;  /* 0x000000044c00780c */ /* 0x000fe40003f25270 */
[----:B------:R-:W-:Y:S02]  /*70f0*/  SEL R3, RZ, 0x1, P0 ;  /* 0x00000001ff037807 */ /* 0x000fe40000000000 */
[----:B------:R-:W-:Y:S02]  /*7100*/  SEL R0, RZ, 0x1, P1 ;  /* 0x00000001ff007807 */ /* 0x000fe40000800000 */
[----:B------:R-:W-:Y:S02]  /*7110*/  LOP3.LUT R174, R174, R3, RZ, 0x3c, !PT ;  /* 0x00000003aeae7212 */ /* 0x000fe400078e3cff */
[----:B------:R-:W-:Y:S02]  /*7120*/  LOP3.LUT R175, R175, R0, RZ, 0x3c, !PT ;  /* 0x00000000afaf7212 */ /* 0x000fe400078e3cff */
[----:B------:R-:W-:Y:S02]  /*7130*/  @P2 R2UR UR36, R171 ;  /* 0x00000000ab2422ca */ /* 0x000fe400000e0000 */
[----:B------:R-:W-:Y:S02]  /*7140*/  SEL R181, R181, RZ, P0 ;  /* 0x000000ffb5b57207 */ /* 0x000fe40000000000 */
[----:B------:R-:W-:Y:S01]  /*7150*/  SEL R76, R76, RZ, P1 ;  /* 0x000000ff4c4c7207 */ /* 0x000fe20000800000 */
[----:B------:R-:W-:Y:S10]  /*7160*/  @P2 BRA `(.L_x_108) ;  /* 0xffffffdc00702947 */ /* 0x000ff4000383ffff */
[----:B------:R-:W-:Y:S05]  /*7170*/  EXIT ;  /* 0x000000000000794d */ /* 0x000fea0003800000 */
.L_x_20:
[----:B--2---:R2:W1:Y:S02]  /*7180*/  SYNCS.PHASECHK.TRANS64.TRYWAIT P0, [R3+URZ+0x1a0], R2 ;  /* 0x0001a002030075a7 */ /* 0x00446400080011ff */
[----:B-1----:R-:W-:Y:S05]  /*7190*/  @!P0 NANOSLEEP.SYNCS 0x989680 ;  /* 0x009896800000895d */ /* 0x002fea0003900000 */
[----:B------:R-:W1:Y:S02]  /*71a0*/  @!P0 SYNCS.PHASECHK.TRANS64 P0, [R3+URZ+0x1a0], R2 ;  /* 0x0001a002030085a7 */ /* 0x000e6400080010ff */
[----:B-1----:R-:W-:Y:S05]  /*71b0*/  @!P0 BRA `(.L_x_20) ;  /* 0xfffffffc00f08947 */ /* 0x002fea000383ffff */
[----:B------:R-:W-:Y:S05]  /*71c0*/  BRA `(.L_x_109) ;  /* 0xffffffa400607947 */ /* 0x000fea000383ffff */
.L_x_23:
[----:B-1----:R-:W-:-:S07]  /*71d0*/  MOV R2, UR33 ;  /* 0x0000002100027c02 */ /* 0x002fce0008000f00 */
.L_x_110:
[----:B-1----:R1:W2:Y:S02]  /*71e0*/  SYNCS.PHASECHK.TRANS64.TRYWAIT P0, [R2+URZ+0x88], R5 ;  /* 0x00008805020075a7 */ /* 0x0022a400080011ff */
[----:B--2---:R-:W-:Y:S05]  /*71f0*/  @!P0 NANOSLEEP.SYNCS 0x989680 ;  /* 0x009896800000895d */ /* 0x004fea0003900000 */
[----:B------:R-:W2:Y:S02]  /*7200*/  @!P0 SYNCS.PHASECHK.TRANS64 P0, [R2+URZ+0x88], R5 ;  /* 0x00008805020085a7 */ /* 0x000ea400080010ff */
[----:B--2---:R-:W-:Y:S05]  /*7210*/  @!P0 BRA `(.L_x_110) ;  /* 0xfffffffc00f08947 */ /* 0x004fea000383ffff */
[----:B------:R-:W-:Y:S05]  /*7220*/  BRA `(.L_x_22) ;  /* 0xffffffa400b07947 */ /* 0x000fea000383ffff */
.L_x_29:
[----:B-1----:R-:W-:-:S07]  /*7230*/  MOV R2, UR17 ;  /* 0x0000001100027c02 */ /* 0x002fce0008000f00 */
.L_x_111:
[----:B-1----:R1:W2:Y:S02]  /*7240*/  SYNCS.PHASECHK.TRANS64.TRYWAIT P0, [R2+URZ+0x88], R5 ;  /* 0x00008805020075a7 */ /* 0x0022a400080011ff */
[----:B--2---:R-:W-:Y:S05]  /*7250*/  @!P0 NANOSLEEP.SYNCS 0x989680 ;  /* 0x009896800000895d */ /* 0x004fea0003900000 */
[----:B------:R-:W2:Y:S02]  /*7260*/  @!P0 SYNCS.PHASECHK.TRANS64 P0, [R2+URZ+0x88], R5 ;  /* 0x00008805020085a7 */ /* 0x000ea400080010ff */
[----:B--2---:R-:W-:Y:S05]  /*7270*/  @!P0 BRA `(.L_x_111) ;  /* 0xfffffffc00f08947 */ /* 0x004fea000383ffff */
[----:B------:R-:W-:Y:S05]  /*7280*/  BRA `(.L_x_28) ;  /* 0xffffffa800587947 */ /* 0x000fea000383ffff */
.L_x_33:
[----:B-1----:R1:W2:Y:S02]  /*7290*/  SYNCS.PHASECHK.TRANS64.TRYWAIT P0, [R2+URZ+0x130], R3 ;  /* 0x00013003020075a7 */ /* 0x0022a400080011ff */
[----:B--2---:R-:W-:Y:S05]  /*72a0*/  @!P0 NANOSLEEP.SYNCS 0x989680 ;  /* 0x009896800000895d */ /* 0x004fea0003900000 */
[----:B------:R-:W2:Y:S02]  /*72b0*/  @!P0 SYNCS.PHASECHK.TRANS64 P0, [R2+URZ+0x130], R3 ;  /* 0x00013003020085a7 */ /* 0x000ea400080010ff */
[----:B--2---:R-:W-:Y:S05]  /*72c0*/  @!P0 BRA `(.L_x_33) ;  /* 0xfffffffc00f08947 */ /* 0x004fea000383ffff */
[----:B------:R-:W-:Y:S05]  /*72d0*/  BRA `(.L_x_112) ;  /* 0xffffffa800e87947 */ /* 0x000fea000383ffff */
.L_x_37:
[----:B----4-:R-:W-:-:S07]  /*72e0*/  MOV R0, UR5 ;  /* 0x0000000500007c02 */ /* 0x010fce0008000f00 */
.L_x_113:
[----:B-1----:R1:W2:Y:S02]  /*72f0*/  SYNCS.PHASECHK.TRANS64.TRYWAIT P0, [R0+URZ], R3 ;  /* 0x00000003000075a7 */ /* 0x0022a400080011ff */
[----:B--2---:R-:W-:Y:S05]  /*7300*/  @!P0 NANOSLEEP.SYNCS 0x989680 ;  /* 0x009896800000895d */ /* 0x004fea0003900000 */
[----:B------:R-:W2:Y:S02]  /*7310*/  @!P0 SYNCS.PHASECHK.TRANS64 P0, [R0+URZ], R3 ;  /* 0x00000003000085a7 */ /* 0x000ea400080010ff */
[----:B--2---:R-:W-:Y:S05]  /*7320*/  @!P0 BRA `(.L_x_113) ;  /* 0xfffffffc00f08947 */ /* 0x004fea000383ffff */
[----:B------:R-:W-:Y:S05]  /*7330*/  BRA `(.L_x_114) ;  /* 0xffffffb000587947 */ /* 0x000fea000383ffff */
.L_x_38:
[----:B----4-:R-:W-:-:S07]  /*7340*/  MOV R0, UR5 ;  /* 0x0000000500007c02 */ /* 0x010fce0008000f00 */
.L_x_115:
[----:B-1----:R1:W2:Y:S02]  /*7350*/  SYNCS.PHASECHK.TRANS64.TRYWAIT P0, [R0+URZ], R3 ;  /* 0x00000003000075a7 */ /* 0x0022a400080011ff */
[----:B--2---:R-:W-:Y:S05]  /*7360*/  @!P0 NANOSLEEP.SYNCS 0x989680 ;  /* 0x009896800000895d */ /* 0x004fea0003900000 */
[----:B------:R-:W2:Y:S02]  /*7370*/  @!P0 SYNCS.PHASECHK.TRANS64 P0, [R0+URZ], R3 ;  /* 0x00000003000085a7 */ /* 0x000ea400080010ff */
[----:B--2---:R-:W-:Y:S05]  /*7380*/  @!P0 BRA `(.L_x_115) ;  /* 0xfffffffc00f08947 */ /* 0x004fea000383ffff */
[----:B------:R-:W-:Y:S05]  /*7390*/  BRA `(.L_x_116) ;  /* 0xffffffb000647947 */ /* 0x000fea000383ffff */
.L_x_39:
[----:B----4-:R-:W-:-:S07]  /*73a0*/  MOV R0, UR5 ;  /* 0x0000000500007c02 */ /* 0x010fce0008000f00 */
.L_x_117:
[----:B-1----:R1:W2:Y:S02]  /*73b0*/  SYNCS.PHASECHK.TRANS64.TRYWAIT P0, [R0+URZ], R3 ;  /* 0x00000003000075a7 */ /* 0x0022a400080011ff */
[----:B--2---:R-:W-:Y:S05]  /*73c0*/  @!P0 NANOSLEEP.SYNCS 0x989680 ;  /* 0x009896800000895d */ /* 0x004fea0003900000 */
[----:B------:R-:W2:Y:S02]  /*73d0*/  @!P0 SYNCS.PHASECHK.TRANS64 P0, [R0+URZ], R3 ;  /* 0x00000003000085a7 */ /* 0x000ea400080010ff */
[----:B--2---:R-:W-:Y:S05]  /*73e0*/  @!P0 BRA `(.L_x_117) ;  /* 0xfffffffc00f08947 */ /* 0x004fea000383ffff */
[----:B------:R-:W-:Y:S05]  /*73f0*/  BRA `(.L_x_118) ;  /* 0xffffffb000707947 */ /* 0x000fea000383ffff */
.L_x_40:
[----:B----4-:R-:W-:-:S07]  /*7400*/  MOV R0, UR5 ;  /* 0x0000000500007c02 */ /* 0x010fce0008000f00 */
.L_x_119:
[----:B-1----:R1:W2:Y:S02]  /*7410*/  SYNCS.PHASECHK.TRANS64.TRYWAIT P0, [R0+URZ], R3 ;  /* 0x00000003000075a7 */ /* 0x0022a400080011ff */
[----:B--2---:R-:W-:Y:S05]  /*7420*/  @!P0 NANOSLEEP.SYNCS 0x989680 ;  /* 0x009896800000895d */ /* 0x004fea0003900000 */
[----:B------:R-:W2:Y:S02]  /*7430*/  @!P0 SYNCS.PHASECHK.TRANS64 P0, [R0+URZ], R3 ;  /* 0x00000003000085a7 */ /* 0x000ea400080010ff */
[----:B--2---:R-:W-:Y:S05]  /*7440*/  @!P0 BRA `(.L_x_119) ;  /* 0xfffffffc00f08947 */ /* 0x004fea000383ffff */
[----:B------:R-:W-:Y:S05]  /*7450*/  BRA `(.L_x_120) ;  /* 0xffffffb0007c7947 */ /* 0x000fea000383ffff */
.L_x_41:
[----:B----4-:R-:W-:-:S07]  /*7460*/  MOV R0, UR5 ;  /* 0x0000000500007c02 */ /* 0x010fce0008000f00 */
.L_x_121:
[----:B-1----:R1:W2:Y:S02]  /*7470*/  SYNCS.PHASECHK.TRANS64.TRYWAIT P0, [R0+URZ], R3 ;  /* 0x00000003000075a7 */ /* 0x0022a400080011ff */
[----:B--2---:R-:W-:Y:S05]  /*7480*/  @!P0 NANOSLEEP.SYNCS 0x989680 ;  /* 0x009896800000895d */ /* 0x004fea0003900000 */
[----:B------:R-:W2:Y:S02]  /*7490*/  @!P0 SYNCS.PHASECHK.TRANS64 P0, [R0+URZ], R3 ;  /* 0x00000003000085a7 */ /* 0x000ea400080010ff */
[----:B--2---:R-:W-:Y:S05]  /*74a0*/  @!P0 BRA `(.L_x_121) ;  /* 0xfffffffc00f08947 */ /* 0x004fea000383ffff */
[----:B------:R-:W-:Y:S05]  /*74b0*/  BRA `(.L_x_122) ;  /* 0xffffffb000887947 */ /* 0x000fea000383ffff */
.L_x_42:
[----:B----4-:R-:W-:-:S07]  /*74c0*/  MOV R0, UR5 ;  /* 0x0000000500007c02 */ /* 0x010fce0008000f00 */
.L_x_123:
[----:B-1----:R1:W2:Y:S02]  /*74d0*/  SYNCS.PHASECHK.TRANS64.TRYWAIT P0, [R0+URZ], R3 ;  /* 0x00000003000075a7 */ /* 0x0022a400080011ff */
[----:B--2---:R-:W-:Y:S05]  /*74e0*/  @!P0 NANOSLEEP.SYNCS 0x989680 ;  /* 0x009896800000895d */ /* 0x004fea0003900000 */
[----:B------:R-:W2:Y:S02]  /*74f0*/  @!P0 SYNCS.PHASECHK.TRANS64 P0, [R0+URZ], R3 ;  /* 0x00000003000085a7 */ /* 0x000ea400080010ff */
[----:B--2---:R-:W-:Y:S05]  /*7500*/  @!P0 BRA `(.L_x_123) ;  /* 0xfffffffc00f08947 */ /* 0x004fea000383ffff */
[----:B------:R-:W-:Y:S05]  /*7510*/  BRA `(.L_x_124) ;  /* 0xffffffb000947947 */ /* 0x000fea000383ffff */
.L_x_43:
[----:B----4-:R-:W-:-:S07]  /*7520*/  MOV R0, UR5 ;  /* 0x0000000500007c02 */ /* 0x010fce0008000f00 */
.L_x_125:
[----:B-1----:R1:W2:Y:S02]  /*7530*/  SYNCS.PHASECHK.TRANS64.TRYWAIT P0, [R0+URZ], R3 ;  /* 0x00000003000075a7 */ /* 0x0022a400080011ff */
[----:B--2---:R-:W-:Y:S05]  /*7540*/  @!P0 NANOSLEEP.SYNCS 0x989680 ;  /* 0x009896800000895d */ /* 0x004fea0003900000 */
[----:B------:R-:W2:Y:S02]  /*7550*/  @!P0 SYNCS.PHASECHK.TRANS64 P0, [R0+URZ], R3 ;  /* 0x00000003000085a7 */ /* 0x000ea400080010ff */
[----:B--2---:R-:W-:Y:S05]  /*7560*/  @!P0 BRA `(.L_x_125) ;  /* 0xfffffffc00f08947 */ /* 0x004fea000383ffff */
[----:B------:R-:W-:Y:S05]  /*7570*/  BRA `(.L_x_126) ;  /* 0xffffffb000a07947 */ /* 0x000fea000383ffff */
.L_x_44:
[----:B----4-:R-:W-:-:S07]  /*7580*/  MOV R0, UR5 ;  /* 0x0000000500007c02 */ /* 0x010fce0008000f00 */
.L_x_127:
[----:B-1----:R1:W2:Y:S02]  /*7590*/  SYNCS.PHASECHK.TRANS64.TRYWAIT P0, [R0+URZ], R3 ;  /* 0x00000003000075a7 */ /* 0x0022a400080011ff */
[----:B--2---:R-:W-:Y:S05]  /*75a0*/  @!P0 NANOSLEEP.SYNCS 0x989680 ;  /* 0x009896800000895d */ /* 0x004fea0003900000 */
[----:B------:R-:W2:Y:S02]  /*75b0*/  @!P0 SYNCS.PHASECHK.TRANS64 P0, [R0+URZ], R3 ;  /* 0x00000003000085a7 */ /* 0x000ea400080010ff */
[----:B--2---:R-:W-:Y:S05]  /*75c0*/  @!P0 BRA `(.L_x_127) ;  /* 0xfffffffc00f08947 */ /* 0x004fea000383ffff */
[----:B------:R-:W-:Y:S05]  /*75d0*/  BRA `(.L_x_128) ;  /* 0xffffffb000ac7947 */ /* 0x000fea000383ffff */
.L_x_45:
[----:B----4-:R-:W-:-:S07]  /*75e0*/  MOV R0, UR5 ;  /* 0x0000000500007c02 */ /* 0x010fce0008000f00 */
.L_x_129:
[----:B-1----:R1:W2:Y:S02]  /*75f0*/  SYNCS.PHASECHK.TRANS64.TRYWAIT P0, [R0+URZ], R3 ;  /* 0x00000003000075a7 */ /* 0x0022a400080011ff */
[----:B--2---:R-:W-:Y:S05]  /*7600*/  @!P0 NANOSLEEP.SYNCS 0x989680 ;  /* 0x009896800000895d */ /* 0x004fea0003900000 */
[----:B------:R-:W2:Y:S02]  /*7610*/  @!P0 SYNCS.PHASECHK.TRANS64 P0, [R0+URZ], R3 ;  /* 0x00000003000085a7 */ /* 0x000ea400080010ff */
[----:B--2---:R-:W-:Y:S05]  /*7620*/  @!P0 BRA `(.L_x_129) ;  /* 0xfffffffc00f08947 */ /* 0x004fea000383ffff */
[----:B------:R-:W-:Y:S05]  /*7630*/  BRA `(.L_x_130) ;  /* 0xffffffb000b87947 */ /* 0x000fea000383ffff */
.L_x_46:
[----:B----4-:R-:W-:-:S07]  /*7640*/  MOV R0, UR5 ;  /* 0x0000000500007c02 */ /* 0x010fce0008000f00 */
.L_x_131:
[----:B-1----:R1:W2:Y:S02]  /*7650*/  SYNCS.PHASECHK.TRANS64.TRYWAIT P0, [R0+URZ], R3 ;  /* 0x00000003000075a7 */ /* 0x0022a400080011ff */
[----:B--2---:R-:W-:Y:S05]  /*7660*/  @!P0 NANOSLEEP.SYNCS 0x989680 ;  /* 0x009896800000895d */ /* 0x004fea0003900000 */
[----:B------:R-:W2:Y:S02]  /*7670*/  @!P0 SYNCS.PHASECHK.TRANS64 P0, [R0+URZ], R3 ;  /* 0x00000003000085a7 */ /* 0x000ea400080010ff */
[----:B--2---:R-:W-:Y:S05]  /*7680*/  @!P0 BRA `(.L_x_131) ;  /* 0xfffffffc00f08947 */ /* 0x004fea000383ffff */
[----:B------:R-:W-:Y:S05]  /*7690*/  BRA `(.L_x_132) ;  /* 0xffffffb000c47947 */ /* 0x000fea000383ffff */
.L_x_47:
[----:B----4-:R-:W-:-:S07]  /*76a0*/  MOV R0, UR5 ;  /* 0x0000000500007c02 */ /* 0x010fce0008000f00 */
.L_x_133:
[----:B-1----:R1:W2:Y:S02]  /*76b0*/  SYNCS.PHASECHK.TRANS64.TRYWAIT P0, [R0+URZ], R3 ;  /* 0x00000003000075a7 */ /* 0x0022a400080011ff */
[----:B--2---:R-:W-:Y:S05]  /*76c0*/  @!P0 NANOSLEEP.SYNCS 0x989680 ;  /* 0x009896800000895d */ /* 0x004fea0003900000 */
[----:B------:R-:W2:Y:S02]  /*76d0*/  @!P0 SYNCS.PHASECHK.TRANS64 P0, [R0+URZ], R3 ;  /* 0x00000003000085a7 */ /* 0x000ea400080010ff */
[----:B--2---:R-:W-:Y:S05]  /*76e0*/  @!P0 BRA `(.L_x_133) ;  /* 0xfffffffc00f08947 */ /* 0x004fea000383ffff */
[----:B------:R-:W-:Y:S05]  /*76f0*/  BRA `(.L_x_134) ;  /* 0xffffffb000d07947 */ /* 0x000fea000383ffff */
.L_x_48:
[----:B----4-:R-:W-:-:S07]  /*7700*/  MOV R0, UR5 ;  /* 0x0000000500007c02 */ /* 0x010fce0008000f00 */
.L_x_135:
[----:B-1----:R1:W2:Y:S02]  /*7710*/  SYNCS.PHASECHK.TRANS64.TRYWAIT P0, [R0+URZ], R3 ;  /* 0x00000003000075a7 */ /* 0x0022a400080011ff */
[----:B--2---:R-:W-:Y:S05]  /*7720*/  @!P0 NANOSLEEP.SYNCS 0x989680 ;  /* 0x009896800000895d */ /* 0x004fea0003900000 */
[----:B------:R-:W2:Y:S02]  /*7730*/  @!P0 SYNCS.PHASECHK.TRANS64 P0, [R0+URZ], R3 ;  /* 0x00000003000085a7 */ /* 0x000ea400080010ff */
[----:B--2---:R-:W-:Y:S05]  /*7740*/  @!P0 BRA `(.L_x_135) ;  /* 0xfffffffc00f08947 */ /* 0x004fea000383ffff */
[----:B------:R-:W-:Y:S05]  /*7750*/  BRA `(.L_x_136) ;  /* 0xffffffb000dc7947 */ /* 0x000fea000383ffff */
.L_x_49:
[----:B----4-:R-:W-:-:S07]  /*7760*/  MOV R0, UR5 ;  /* 0x0000000500007c02 */ /* 0x010fce0008000f00 */
.L_x_137:
[----:B-1----:R1:W2:Y:S02]  /*7770*/  SYNCS.PHASECHK.TRANS64.TRYWAIT P0, [R0+URZ], R3 ;  /* 0x00000003000075a7 */ /* 0x0022a400080011ff */
[----:B--2---:R-:W-:Y:S05]  /*7780*/  @!P0 NANOSLEEP.SYNCS 0x989680 ;  /* 0x009896800000895d */ /* 0x004fea0003900000 */
[----:B------:R-:W2:Y:S02]  /*7790*/  @!P0 SYNCS.PHASECHK.TRANS64 P0, [R0+URZ], R3 ;  /* 0x00000003000085a7 */ /* 0x000ea400080010ff */
[----:B--2---:R-:W-:Y:S05]  /*77a0*/  @!P0 BRA `(.L_x_137) ;  /* 0xfffffffc00f08947 */ /* 0x004fea000383ffff */
[----:B------:R-:W-:Y:S05]  /*77b0*/  BRA `(.L_x_138) ;  /* 0xffffffb000e87947 */ /* 0x000fea000383ffff */
.L_x_50:
[----:B----4-:R-:W-:-:S07]  /*77c0*/  MOV R0, UR5 ;  /* 0x0000000500007c02 */ /* 0x010fce0008000f00 */
.L_x_139:
[----:B-1----:R1:W2:Y:S02]  /*77d0*/  SYNCS.PHASECHK.TRANS64.TRYWAIT P0, [R0+URZ], R3 ;  /* 0x00000003000075a7 */ /* 0x0022a400080011ff */
[----:B--2---:R-:W-:Y:S05]  /*77e0*/  @!P0 NANOSLEEP.SYNCS 0x989680 ;  /* 0x009896800000895d */ /* 0x004fea0003900000 */
[----:B------:R-:W2:Y:S02]  /*77f0*/  @!P0 SYNCS.PHASECHK.TRANS64 P0, [R0+URZ], R3 ;  /* 0x00000003000085a7 */ /* 0x000ea400080010ff */
[----:B--2---:R-:W-:Y:S05]  /*7800*/  @!P0 BRA `(.L_x_139) ;  /* 0xfffffffc00f08947 */ /* 0x004fea000383ffff */
[----:B------:R-:W-:Y:S05]  /*7810*/  BRA `(.L_x_140) ;  /* 0xffffffb000f47947 */ /* 0x000fea000383ffff */
.L_x_51:
[----:B----4-:R-:W-:-:S07]  /*7820*/  MOV R0, UR5 ;  /* 0x0000000500007c02 */ /* 0x010fce0008000f00 */
.L_x_141:
[----:B-1----:R1:W2:Y:S02]  /*7830*/  SYNCS.PHASECHK.TRANS64.TRYWAIT P0, [R0+URZ], R3 ;  /* 0x00000003000075a7 */ /* 0x0022a400080011ff */
[----:B--2---:R-:W-:Y:S05]  /*7840*/  @!P0 NANOSLEEP.SYNCS 0x989680 ;  /* 0x009896800000895d */ /* 0x004fea0003900000 */
[----:B------:R-:W2:Y:S02]  /*7850*/  @!P0 SYNCS.PHASECHK.TRANS64 P0, [R0+URZ], R3 ;  /* 0x00000003000085a7 */ /* 0x000ea400080010ff */
[----:B--2---:R-:W-:Y:S05]  /*7860*/  @!P0 BRA `(.L_x_141) ;  /* 0xfffffffc00f08947 */ /* 0x004fea000383ffff */
[----:B------:R-:W-:Y:S05]  /*7870*/  BRA `(.L_x_142) ;  /* 0xffffffb400007947 */ /* 0x000fea000383ffff */
.L_x_52:
[----:B----4-:R-:W-:-:S07]  /*7880*/  MOV R0, UR5 ;  /* 0x0000000500007c02 */ /* 0x010fce0008000f00 */
.L_x_143:
[----:B-1----:R1:W2:Y:S02]  /*7890*/  SYNCS.PHASECHK.TRANS64.TRYWAIT P0, [R0+URZ], R3 ;  /* 0x00000003000075a7 */ /* 0x0022a400080011ff */
[----:B--2---:R-:W-:Y:S05]  /*78a0*/  @!P0 NANOSLEEP.SYNCS 0x989680 ;  /* 0x009896800000895d */ /* 0x004fea0003900000 */
[----:B------:R-:W2:Y:S02]  /*78b0*/  @!P0 SYNCS.PHASECHK.TRANS64 P0, [R0+URZ], R3 ;  /* 0x00000003000085a7 */ /* 0x000ea400080010ff */
[----:B--2---:R-:W-:Y:S05]  /*78c0*/  @!P0 BRA `(.L_x_143) ;  /* 0xfffffffc00f08947 */ /* 0x004fea000383ffff */
[----:B------:R-:W-:Y:S05]  /*78d0*/  BRA `(.L_x_144) ;  /* 0xffffffb4000c7947 */ /* 0x000fea000383ffff */
.L_x_55:
[----:B-1----:R1:W2:Y:S02]  /*78e0*/  SYNCS.PHASECHK.TRANS64.TRYWAIT P0, [R0+URZ+0x190], R5 ;  /* 0x00019005000075a7 */ /* 0x0022a400080011ff */
[----:B--2---:R-:W-:Y:S05]  /*78f0*/  @!P0 NANOSLEEP.SYNCS 0x989680 ;  /* 0x009896800000895d */ /* 0x004fea0003900000 */
[----:B------:R-:W2:Y:S02]  /*7900*/  @!P0 SYNCS.PHASECHK.TRANS64 P0, [R0+URZ+0x190], R5 ;  /* 0x00019005000085a7 */ /* 0x000ea400080010ff */
[----:B--2---:R-:W-:Y:S05]  /*7910*/  @!P0 BRA `(.L_x_55) ;  /* 0xfffffffc00f08947 */ /* 0x004fea000383ffff */
[----:B------:R-:W-:Y:S05]  /*7920*/  BRA `(.L_x_145) ;  /* 0xffffffb400687947 */ /* 0x000fea000383ffff */
.L_x_56:
[----:B------:R-:W-:-:S07]  /*7930*/  MOV R0, UR5 ;  /* 0x0000000500007c02 */ /* 0x000fce0008000f00 */
.L_x_146:
[----:B-1----:R1:W2:Y:S02]  /*7940*/  SYNCS.PHASECHK.TRANS64.TRYWAIT P0, [R0+URZ+0x140], R5 ;  /* 0x00014005000075a7 */ /* 0x0022a400080011ff */
[----:B--2---:R-:W-:Y:S05]  /*7950*/  @!P0 NANOSLEEP.SYNCS 0x989680 ;  /* 0x009896800000895d */ /* 0x004fea0003900000 */
[----:B------:R-:W2:Y:S02]  /*7960*/  @!P0 SYNCS.PHASECHK.TRANS64 P0, [R0+URZ+0x140], R5 ;  /* 0x00014005000085a7 */ /* 0x000ea400080010ff */
[----:B--2---:R-:W-:Y:S05]  /*7970*/  @!P0 BRA `(.L_x_146) ;  /* 0xfffffffc00f08947 */ /* 0x004fea000383ffff */
[----:B------:R-:W-:Y:S05]  /*7980*/  BRA `(.L_x_147) ;  /* 0xffffffb400787947 */ /* 0x000fea000383ffff */
.L_x_57:
[----:B-1----:R1:W2:Y:S02]  /*7990*/  SYNCS.PHASECHK.TRANS64.TRYWAIT P1, [R0+URZ+0x130], R5 ;  /* 0x00013005000075a7 */ /* 0x0022a400080211ff */
[----:B--2---:R-:W-:Y:S05]  /*79a0*/  @!P1 NANOSLEEP.SYNCS 0x989680 ;  /* 0x009896800000995d */ /* 0x004fea0003900000 */
[----:B------:R-:W2:Y:S02]  /*79b0*/  @!P1 SYNCS.PHASECHK.TRANS64 P1, [R0+URZ+0x130], R5 ;  /* 0x00013005000095a7 */ /* 0x000ea400080210ff */
[----:B--2---:R-:W-:Y:S05]  /*79c0*/  @!P1 BRA `(.L_x_57) ;  /* 0xfffffffc00f09947 */ /* 0x004fea000383ffff */
[----:B------:R-:W-:Y:S05]  /*79d0*/  BRA `(.L_x_148) ;  /* 0xffffffb400a87947 */ /* 0x000fea000383ffff */
.L_x_60:
[----:B------:R-:W-:-:S07]  /*79e0*/  MOV R0, UR5 ;  /* 0x0000000500007c02 */ /* 0x000fce0008000f00 */
.L_x_149:
[----:B-1----:R1:W2:Y:S02]  /*79f0*/  SYNCS.PHASECHK.TRANS64.TRYWAIT P0, [R0+URZ+0x140], R3 ;  /* 0x00014003000075a7 */ /* 0x0022a400080011ff */
[----:B--2---:R-:W-:Y:S05]  /*7a00*/  @!P0 NANOSLEEP.SYNCS 0x989680 ;  /* 0x009896800000895d */ /* 0x004fea0003900000 */
[----:B------:R-:W2:Y:S02]  /*7a10*/  @!P0 SYNCS.PHASECHK.TRANS64 P0, [R0+URZ+0x140], R3 ;  /* 0x00014003000085a7 */ /* 0x000ea400080010ff */
[----:B--2---:R-:W-:Y:S05]  /*7a20*/  @!P0 BRA `(.L_x_149) ;  /* 0xfffffffc00f08947 */ /* 0x004fea000383ffff */
[----:B------:R-:W-:Y:S05]  /*7a30*/  BRA `(.L_x_59) ;  /* 0xffffffb400fc7947 */ /* 0x000fea000383ffff */
.L_x_67:
[----:B-1----:R1:W2:Y:S02]  /*7a40*/  SYNCS.PHASECHK.TRANS64.TRYWAIT P1, [R0+URZ+0x130], R5 ;  /* 0x00013005000075a7 */ /* 0x0022a400080211ff */
[----:B--2---:R-:W-:Y:S05]  /*7a50*/  @!P1 NANOSLEEP.SYNCS 0x989680 ;  /* 0x009896800000995d */ /* 0x004fea0003900000 */
[----:B------:R-:W2:Y:S02]  /*7a60*/  @!P1 SYNCS.PHASECHK.TRANS64 P1, [R0+URZ+0x130], R5 ;  /* 0x00013005000095a7 */ /* 0x000ea400080210ff */
[----:B--2---:R-:W-:Y:S05]  /*7a70*/  @!P1 BRA `(.L_x_67) ;  /* 0xfffffffc00f09947 */ /* 0x004fea000383ffff */
[----:B------:R-:W-:Y:S05]  /*7a80*/  BRA `(.L_x_150) ;  /* 0xffffffbc005c7947 */ /* 0x000fea000383ffff */
.L_x_68:
[----:B------:R-:W-:-:S07]  /*7a90*/  MOV R3, UR8 ;  /* 0x0000000800037c02 */ /* 0x000fce0008000f00 */
.L_x_151:
[----:B-1----:R1:W2:Y:S02]  /*7aa0*/  SYNCS.PHASECHK.TRANS64.TRYWAIT P0, [R3+URZ+0x170], R0 ;  /* 0x00017000030075a7 */ /* 0x0022a400080011ff */
[----:B--2---:R-:W-:Y:S05]  /*7ab0*/  @!P0 NANOSLEEP.SYNCS 0x989680 ;  /* 0x009896800000895d */ /* 0x004fea0003900000 */
[----:B------:R-:W2:Y:S02]  /*7ac0*/  @!P0 SYNCS.PHASECHK.TRANS64 P0, [R3+URZ+0x170], R0 ;  /* 0x00017000030085a7 */ /* 0x000ea400080010ff */
[----:B--2---:R-:W-:Y:S05]  /*7ad0*/  @!P0 BRA `(.L_x_151) ;  /* 0xfffffffc00f08947 */ /* 0x004fea000383ffff */
[----:B------:R-:W-:Y:S05]  /*7ae0*/  BRA `(.L_x_152) ;  /* 0xffffffbc00947947 */ /* 0x000fea000383ffff */
.L_x_71:
[----:B------:R-:W-:Y:S07]  /*7af0*/  MOV R0, UR7 ;  /* 0x0000000700007c02 */ /* 0x000fee0008000f00 */
.L_x_153:
[----:B-1----:R1:W2:Y:S02]  /*7b00*/  SYNCS.PHASECHK.TRANS64.TRYWAIT P0, [R0+URZ], R3 ;  /* 0x00000003000075a7 */ /* 0x0022a400080011ff */
[----:B--2---:R-:W-:Y:S05]  /*7b10*/  @!P0 NANOSLEEP.SYNCS 0x989680 ;  /* 0x009896800000895d */ /* 0x004fea0003900000 */
[----:B------:R-:W2:Y:S02]  /*7b20*/  @!P0 SYNCS.PHASECHK.TRANS64 P0, [R0+URZ], R3 ;  /* 0x00000003000085a7 */ /* 0x000ea400080010ff */
[----:B--2---:R-:W-:Y:S05]  /*7b30*/  @!P0 BRA `(.L_x_153) ;  /* 0xfffffffc00f08947 */ /* 0x004fea000383ffff */
[----:B------:R-:W-:Y:S05]  /*7b40*/  BRA `(.L_x_70) ;  /* 0xffffffbc00b07947 */ /* 0x000fea000383ffff */
.L_x_74:
[----:B------:R-:W-:-:S07]  /*7b50*/  MOV R0, UR5 ;  /* 0x0000000500007c02 */ /* 0x000fce0008000f00 */
.L_x_154:
[----:B--2---:R2:W3:Y:S02]  /*7b60*/  SYNCS.PHASECHK.TRANS64.TRYWAIT P0, [R0+URZ], R3 ;  /* 0x00000003000075a7 */ /* 0x0044e400080011ff */
[----:B---3--:R-:W-:Y:S05]  /*7b70*/  @!P0 NANOSLEEP.SYNCS 0x989680 ;  /* 0x009896800000895d */ /* 0x008fea0003900000 */
[----:B------:R-:W3:Y:S02]  /*7b80*/  @!P0 SYNCS.PHASECHK.TRANS64 P0, [R0+URZ], R3 ;  /* 0x00000003000085a7 */ /* 0x000ee400080010ff */
[----:B---3--:R-:W-:Y:S05]  /*7b90*/  @!P0 BRA `(.L_x_154) ;  /* 0xfffffffc00f08947 */ /* 0x008fea000383ffff */
[----:B------:R-:W-:Y:S05]  /*7ba0*/  BRA `(.L_x_155) ;  /* 0xffffffc000647947 */ /* 0x000fea000383ffff */
.L_x_75:
[----:B------:R-:W-:-:S07]  /*7bb0*/  MOV R0, UR5 ;  /* 0x0000000500007c02 */ /* 0x000fce0008000f00 */
.L_x_156:
[----:B-1----:R1:W2:Y:S02]  /*7bc0*/  SYNCS.PHASECHK.TRANS64.TRYWAIT P0, [R0+URZ], R3 ;  /* 0x00000003000075a7 */ /* 0x0022a400080011ff */
[----:B--2---:R-:W-:Y:S05]  /*7bd0*/  @!P0 NANOSLEEP.SYNCS 0x989680 ;  /* 0x009896800000895d */ /* 0x004fea0003900000 */
[----:B------:R-:W2:Y:S02]  /*7be0*/  @!P0 SYNCS.PHASECHK.TRANS64 P0, [R0+URZ], R3 ;  /* 0x00000003000085a7 */ /* 0x000ea400080010ff */
[----:B--2---:R-:W-:Y:S05]  /*7bf0*/  @!P0 BRA `(.L_x_156) ;  /* 0xfffffffc00f08947 */ /* 0x004fea000383ffff */
[----:B------:R-:W-:Y:S05]  /*7c00*/  BRA `(.L_x_157) ;  /* 0xffffffc000707947 */ /* 0x000fea000383ffff */
.L_x_76:
[----:B------:R-:W-:-:S07]  /*7c10*/  MOV R0, UR5 ;  /* 0x0000000500007c02 */ /* 0x000fce0008000f00 */
.L_x_158:
[----:B-1----:R1:W2:Y:S02]  /*7c20*/  SYNCS.PHASECHK.TRANS64.TRYWAIT P0, [R0+URZ], R3 ;  /* 0x00000003000075a7 */ /* 0x0022a400080011ff */
[----:B--2---:R-:W-:Y:S05]  /*7c30*/  @!P0 NANOSLEEP.SYNCS 0x989680 ;  /* 0x009896800000895d */ /* 0x004fea0003900000 */
[----:B------:R-:W2:Y:S02]  /*7c40*/  @!P0 SYNCS.PHASECHK.TRANS64 P0, [R0+URZ], R3 ;  /* 0x00000003000085a7 */ /* 0x000ea400080010ff */
[----:B--2---:R-:W-:Y:S05]  /*7c50*/  @!P0 BRA `(.L_x_158) ;  /* 0xfffffffc00f08947 */ /* 0x004fea000383ffff */
[----:B------:R-:W-:Y:S05]  /*7c60*/  BRA `(.L_x_159) ;  /* 0xffffffc0007c7947 */ /* 0x000fea000383ffff */
.L_x_77:
[----:B------:R-:W-:-:S07]  /*7c70*/  MOV R0, UR7 ;  /* 0x0000000700007c02 */ /* 0x000fce0008000f00 */
.L_x_160:
[----:B-1----:R1:W2:Y:S02]  /*7c80*/  SYNCS.PHASECHK.TRANS64.TRYWAIT P0, [R0+URZ], R3 ;  /* 0x00000003000075a7 */ /* 0x0022a400080011ff */
[----:B--2---:R-:W-:Y:S05]  /*7c90*/  @!P0 NANOSLEEP.SYNCS 0x989680 ;  /* 0x009896800000895d */ /* 0x004fea0003900000 */
[----:B------:R-:W2:Y:S02]  /*7ca0*/  @!P0 SYNCS.PHASECHK.TRANS64 P0, [R0+URZ], R3 ;  /* 0x00000003000085a7 */ /* 0x000ea400080010ff */
[----:B--2---:R-:W-:Y:S05]  /*7cb0*/  @!P0 BRA `(.L_x_160) ;  /* 0xfffffffc00f08947 */ /* 0x004fea000383ffff */
[----:B------:R-:W-:Y:S05]  /*7cc0*/  BRA `(.L_x_161) ;  /* 0xffffffc000887947 */ /* 0x000fea000383ffff */
.L_x_82:
[----:B---3--:R3:W1:Y:S02]  /*7cd0*/  SYNCS.PHASECHK.TRANS64.TRYWAIT P0, [R0+URZ+0x130], R3 ;  /* 0x00013003000075a7 */ /* 0x00866400080011ff */
[----:B-1----:R-:W-:Y:S05]  /*7ce0*/  @!P0 NANOSLEEP.SYNCS 0x989680 ;  /* 0x009896800000895d */ /* 0x002fea0003900000 */
[----:B------:R-:W1:Y:S02]  /*7cf0*/  @!P0 SYNCS.PHASECHK.TRANS64 P0, [R0+URZ+0x130], R3 ;  /* 0x00013003000085a7 */ /* 0x000e6400080010ff */
[----:B-1----:R-:W-:Y:S05]  /*7d00*/  @!P0 BRA `(.L_x_82) ;  /* 0xfffffffc00f08947 */ /* 0x002fea000383ffff */
[----:B------:R-:W-:Y:S05]  /*7d10*/  BRA `(.L_x_162) ;  /* 0xffffffc400847947 */ /* 0x000fea000383ffff */
.L_x_85:
[----:B------:R-:W-:Y:S07]  /*7d20*/  MOV R0, UR6 ;  /* 0x0000000600007c02 */ /* 0x000fee0008000f00 */
.L_x_163:
[----:B-1----:R1:W3:Y:S02]  /*7d30*/  SYNCS.PHASECHK.TRANS64.TRYWAIT P0, [R0+URZ+0x128], R3 ;  /* 0x00012803000075a7 */ /* 0x0022e400080011ff */
[----:B---3--:R-:W-:Y:S05]  /*7d40*/  @!P0 NANOSLEEP.SYNCS 0x989680 ;  /* 0x009896800000895d */ /* 0x008fea0003900000 */
[----:B------:R-:W3:Y:S02]  /*7d50*/  @!P0 SYNCS.PHASECHK.TRANS64 P0, [R0+URZ+0x128], R3 ;  /* 0x00012803000085a7 */ /* 0x000ee400080010ff */
[----:B---3--:R-:W-:Y:S05]  /*7d60*/  @!P0 BRA `(.L_x_163) ;  /* 0xfffffffc00f08947 */ /* 0x008fea000383ffff */
[----:B------:R-:W-:Y:S05]  /*7d70*/  BRA `(.L_x_84) ;  /* 0xffffffc800707947 */ /* 0x000fea000383ffff */
.L_x_88:
[----:B------:R-:W-:Y:S07]  /*7d80*/  MOV R3, UR6 ;  /* 0x0000000600037c02 */ /* 0x000fee0008000f00 */
.L_x_164:
[----:B-1----:R1:W2:Y:S02]  /*7d90*/  SYNCS.PHASECHK.TRANS64.TRYWAIT P2, [R3+URZ+0x118], R26 ;  /* 0x0001181a030075a7 */ /* 0x0022a400080411ff */
[----:B--2---:R-:W-:Y:S05]  /*7da0*/  @!P2 NANOSLEEP.SYNCS 0x989680 ;  /* 0x009896800000a95d */ /* 0x004fea0003900000 */
[----:B------:R-:W2:Y:S02]  /*7db0*/  @!P2 SYNCS.PHASECHK.TRANS64 P2, [R3+URZ+0x118], R26 ;  /* 0x0001181a0300a5a7 */ /* 0x000ea400080410ff */
[----:B--2---:R-:W-:Y:S05]  /*7dc0*/  @!P2 BRA `(.L_x_164) ;  /* 0xfffffffc00f0a947 */ /* 0x004fea000383ffff */
[----:B------:R-:W-:Y:S05]  /*7dd0*/  BRA `(.L_x_165) ;  /* 0xffffffcc00047947 */ /* 0x000fea000383ffff */
.L_x_91:
[----:B--2---:R2:W4:Y:S02]  /*7de0*/  SYNCS.PHASECHK.TRANS64.TRYWAIT P0, [R0+URZ+0x130], R3 ;  /* 0x00013003000075a7 */ /* 0x00452400080011ff */
[----:B----4-:R-:W-:Y:S05]  /*7df0*/  @!P0 NANOSLEEP.SYNCS 0x989680 ;  /* 0x009896800000895d */ /* 0x010fea0003900000 */
[----:B------:R-:W4:Y:S02]  /*7e00*/  @!P0 SYNCS.PHASECHK.TRANS64 P0, [R0+URZ+0x130], R3 ;  /* 0x00013003000085a7 */ /* 0x000f2400080010ff */
[----:B----4-:R-:W-:Y:S05]  /*7e10*/  @!P0 BRA `(.L_x_91) ;  /* 0xfffffffc00f08947 */ /* 0x010fea000383ffff */
[----:B------:R-:W-:Y:S05]  /*7e20*/  BRA `(.L_x_166) ;  /* 0xffffffd000547947 */ /* 0x000fea000383ffff */
.L_x_102:
[----:B-1----:R-:W-:Y:S04]  /*7e30*/  MOV R0, UR43 ;  /* 0x0000002b00007c02 */ /* 0x002fe80008000f00 */
[----:B------:R1:W2:Y:S03]  /*7e40*/  SYNCS.PHASECHK.TRANS64.TRYWAIT P1, [R0+URZ+0x110], R3 ;  /* 0x00011003000075a7 */ /* 0x0002a600080211ff */
[----:B--2---:R-:W-:Y:S05]  /*7e50*/  @!P1 NANOSLEEP.SYNCS 0x989680 ;  /* 0x009896800000995d */ /* 0x004fea0003900000 */
[----:B------:R-:W2:Y:S02]  /*7e60*/  @!P1 SYNCS.PHASECHK.TRANS64 P1, [R0+URZ+0x110], R3 ;  /* 0x00011003000095a7 */ /* 0x000ea400080210ff */
[----:B--2---:R-:W-:Y:S05]  /*7e70*/  @!P1 BRA `(.L_x_102) ;  /* 0xfffffffc00ec9947 */ /* 0x004fea000383ffff */
[----:B------:R-:W-:Y:S05]  /*7e80*/  BRA `(.L_x_101) ;  /* 0xffffffdc00507947 */ /* 0x000fea000383ffff */
.L_x_104:
[----:B------:R1:W1:Y:S02]  /*7e90*/  SYNCS.PHASECHK.TRANS64.TRYWAIT P1, [R156+URZ+0x150], R5 ;  /* 0x000150059c0075a7 */ /* 0x00026400080211ff */
[----:B-1----:R-:W-:Y:S05]  /*7ea0*/  @!P1 NANOSLEEP.SYNCS 0x989680 ;  /* 0x009896800000995d */ /* 0x002fea0003900000 */
[----:B------:R-:W1:Y:S02]  /*7eb0*/  @!P1 SYNCS.PHASECHK.TRANS64 P1, [R156+URZ+0x150], R5 ;  /* 0x000150059c0095a7 */ /* 0x000e6400080210ff */
[----:B-1----:R-:W-:Y:S05]  /*7ec0*/  @!P1 BRA `(.L_x_104) ;  /* 0xfffffffc00f09947 */ /* 0x002fea000383ffff */
[----:B------:R-:W-:Y:S05]  /*7ed0*/  BRA `(.L_x_103) ;  /* 0xffffffdc00947947 */ /* 0x000fea000383ffff */
        .weak           $__internal_0_$__cuda_sm10x_tcgen05_guardrail_trap_col_being_dealloced_not_returned_by_alloc
        .type           $__internal_0_$__cuda_sm10x_tcgen05_guardrail_trap_col_being_dealloced_not_returned_by_alloc,@function
        .size           $__internal_0_$__cuda_sm10x_tcgen05_guardrail_trap_col_being_dealloced_not_returned_by_alloc,($__internal_1_$__cuda_sm10x_tcgen05_guardrail_trap_phase_invalid_during_alloc - $__internal_0_$__cuda_sm10x_tcgen05_guardrail_trap_col_being_dealloced_not_returned_by_alloc)
$__internal_0_$__cuda_sm10x_tcgen05_guardrail_trap_col_being_dealloced_not_returned_by_alloc:
[----:B------:R-:W-:Y:S05]  /*7ee0*/  BPT.TRAP 0x1 ;  /* 0x000000040000795c */ /* 0x000fea0000300000 */
[----:B------:R-:W-:-:S04]  /*7ef0*/  HFMA2 R3, -RZ, RZ, 0, 0 ;  /* 0x00000000ff037431 */ /* 0x000fc800000001ff */
[----:B------:R-:W-:Y:S05]  /*7f00*/  RET.REL.NODEC R2 `(_ZN7cutlass13device_kernelINS_4gemm6kernel13GemmUniversalIN4cute5tupleIJiiiiEEENS1_10collective13CollectiveMmaINS1_35MainloopSm100TmaUmmaWarpSpecializedILi17ELi2ELi4ENS5_IJNS4_1CILi1EEESB_SB_EEEEENS5_IJNSA_ILi128EEENSA_ILi64EEESF_EEENS_12float_e4m3_tENS5_IJlSB_lEEESH_SI_NS4_8TiledMMAINS4_8MMA_AtomIJNS4_10MMA_TraitsINS4_19SM100_MMA_F8F6F4_SSEJSH_SH_fSE_SF_NS4_17integral_constantINS4_4UMMA5MajorELSP_0EEESQ_NSN_INSO_7ScaleInELSR_0EEESS_EEEEEENS4_6LayoutISC_NS5_IJNSA_ILi0EEESW_SW_EEEEENS5_IJNS4_10UnderscoreESZ_SZ_EEEEENS4_13SM90_TMA_LOADENS4_14ComposedLayoutINS4_7SwizzleILi2ELi4ELi3EEENS4_18smem_ptr_flag_bitsILi8EEENSV_INS5_IJNSA_ILi8EEESF_EEENS5_IJSF_SB_EEEEEEEvNS4_8identityES12_S1C_vS1D_EENS_8epilogue10collective18CollectiveEpilogueINS1F_23Sm100TmaWarpSpecializedILi1ELi1ELi64ELb0ELb0EEEJSG_NS5_IJNSV_ISE_SB_EENSV_ISF_SB_EEEEESH_SI_SH_SI_NS1F_6fusion15FusionCallbacksIS1J_NS1N_17LinearCombinationISH_fSH_fLNS_15FloatRoundStyleE2EEESG_S1M_JEEENS4_5SM1004TMEM4LOAD26SM100_TMEM_LOAD_32dp32b64xES12_S1C_NS4_39AutoVectorizingCopyWithAssumedAlignmentILi128EEENS4_14SM90_TMA_STOREES1C_S1Y_S1Y_EEEvvEEEEvNT_6ParamsE) ;  /* 0xffffff80023c7950 */ /* 0x000fea0003c3ffff */
        .weak           $__internal_1_$__cuda_sm10x_tcgen05_guardrail_trap_phase_invalid_during_alloc
        .type           $__internal_1_$__cuda_sm10x_tcgen05_guardrail_trap_phase_invalid_during_alloc,@function
        .size           $__internal_1_$__cuda_sm10x_tcgen05_guardrail_trap_phase_invalid_during_alloc,($__internal_2_$__cuda_sm10x_tcgen05_guardrail_trap_unallocated_columns_being_dealloced - $__internal_1_$__cuda_sm10x_tcgen05_guardrail_trap_phase_invalid_during_alloc)
$__internal_1_$__cuda_sm10x_tcgen05_guardrail_trap_phase_invalid_during_alloc:
[----:B------:R-:W-:Y:S05]  /*7f10*/  BPT.TRAP 0x1 ;  /* 0x000000040000795c */ /* 0x000fea0000300000 */
[----:B------:R-:W-:-:S04]  /*7f20*/  MOV R3, 0x0 ;  /* 0x0000000000037802 */ /* 0x000fc80000000f00 */
[----:B------:R-:W-:Y:S05]  /*7f30*/  RET.REL.NODEC R2 `(_ZN7cutlass13device_kernelINS_4gemm6kernel13GemmUniversalIN4cute5tupleIJiiiiEEENS1_10collective13CollectiveMmaINS1_35MainloopSm100TmaUmmaWarpSpecializedILi17ELi2ELi4ENS5_IJNS4_1CILi1EEESB_SB_EEEEENS5_IJNSA_ILi128EEENSA_ILi64EEESF_EEENS_12float_e4m3_tENS5_IJlSB_lEEESH_SI_NS4_8TiledMMAINS4_8MMA_AtomIJNS4_10MMA_TraitsINS4_19SM100_MMA_F8F6F4_SSEJSH_SH_fSE_SF_NS4_17integral_constantINS4_4UMMA5MajorELSP_0EEESQ_NSN_INSO_7ScaleInELSR_0EEESS_EEEEEENS4_6LayoutISC_NS5_IJNSA_ILi0EEESW_SW_EEEEENS5_IJNS4_10UnderscoreESZ_SZ_EEEEENS4_13SM90_TMA_LOADENS4_14ComposedLayoutINS4_7SwizzleILi2ELi4ELi3EEENS4_18smem_ptr_flag_bitsILi8EEENSV_INS5_IJNSA_ILi8EEESF_EEENS5_IJSF_SB_EEEEEEEvNS4_8identityES12_S1C_vS1D_EENS_8epilogue10collective18CollectiveEpilogueINS1F_23Sm100TmaWarpSpecializedILi1ELi1ELi64ELb0ELb0EEEJSG_NS5_IJNSV_ISE_SB_EENSV_ISF_SB_EEEEESH_SI_SH_SI_NS1F_6fusion15FusionCallbacksIS1J_NS1N_17LinearCombinationISH_fSH_fLNS_15FloatRoundStyleE2EEESG_S1M_JEEENS4_5SM1004TMEM4LOAD26SM100_TMEM_LOAD_32dp32b64xES12_S1C_NS4_39AutoVectorizingCopyWithAssumedAlignmentILi128EEENS4_14SM90_TMA_STOREES1C_S1Y_S1Y_EEEvvEEEEvNT_6ParamsE) ;  /* 0xffffff8002307950 */ /* 0x000fea0003c3ffff */
        .weak           $__internal_2_$__cuda_sm10x_tcgen05_guardrail_trap_unallocated_columns_being_dealloced
        .type           $__internal_2_$__cuda_sm10x_tcgen05_guardrail_trap_unallocated_columns_being_dealloced,@function
        .size           $__internal_2_$__cuda_sm10x_tcgen05_guardrail_trap_unallocated_columns_being_dealloced,(.L_x_168 - $__internal_2_$__cuda_sm10x_tcgen05_guardrail_trap_unallocated_columns_being_dealloced)
$__internal_2_$__cuda_sm10x_tcgen05_guardrail_trap_unallocated_columns_being_dealloced:
[----:B------:R-:W-:Y:S05]  /*7f40*/  BPT.TRAP 0x1 ;  /* 0x000000040000795c */ /* 0x000fea0000300000 */
[----:B------:R-:W-:-:S04]  /*7f50*/  HFMA2 R3, -RZ, RZ, 0, 0 ;  /* 0x00000000ff037431 */ /* 0x000fc800000001ff */
[----:B------:R-:W-:Y:S05]  /*7f60*/  RET.REL.NODEC R2 `(_ZN7cutlass13device_kernelINS_4gemm6kernel13GemmUniversalIN4cute5tupleIJiiiiEEENS1_10collective13CollectiveMmaINS1_35MainloopSm100TmaUmmaWarpSpecializedILi17ELi2ELi4ENS5_IJNS4_1CILi1EEESB_SB_EEEEENS5_IJNSA_ILi128EEENSA_ILi64EEESF_EEENS_12float_e4m3_tENS5_IJlSB_lEEESH_SI_NS4_8TiledMMAINS4_8MMA_AtomIJNS4_10MMA_TraitsINS4_19SM100_MMA_F8F6F4_SSEJSH_SH_fSE_SF_NS4_17integral_constantINS4_4UMMA5MajorELSP_0EEESQ_NSN_INSO_7ScaleInELSR_0EEESS_EEEEEENS4_6LayoutISC_NS5_IJNSA_ILi0EEESW_SW_EEEEENS5_IJNS4_10UnderscoreESZ_SZ_EEEEENS4_13SM90_TMA_LOADENS4_14ComposedLayoutINS4_7SwizzleILi2ELi4ELi3EEENS4_18smem_ptr_flag_bitsILi8EEENSV_INS5_IJNSA_ILi8EEESF_EEENS5_IJSF_SB_EEEEEEEvNS4_8identityES12_S1C_vS1D_EENS_8epilogue10collective18CollectiveEpilogueINS1F_23Sm100TmaWarpSpecializedILi1ELi1ELi64ELb0ELb0EEEJSG_NS5_IJNSV_ISE_SB_EENSV_ISF_SB_EEEEESH_SI_SH_SI_NS1F_6fusion15FusionCallbacksIS1J_NS1N_17LinearCombinationISH_fSH_fLNS_15FloatRoundStyleE2EEESG_S1M_JEEENS4_5SM1004TMEM4LOAD26SM100_TMEM_LOAD_32dp32b64xES12_S1C_NS4_39AutoVectorizingCopyWithAssumedAlignmentILi128EEENS4_14SM90_TMA_STOREES1C_S1Y_S1Y_EEEvvEEEEvNT_6ParamsE) ;  /* 0xffffff8002247950 */ /* 0x000fea0003c3ffff */
.L_x_167:
[----:B------:R-:W-:-:S00]  /*7f70*/  BRA `(.L_x_167) ;  /* 0xfffffffc00fc7947 */ /* 0x000fc0000383ffff */
[----:B------:R-:W-:-:S00]  /*7f80*/  NOP ;  /* 0x0000000000007918 */ /* 0x000fc00000000000 */
[----:B------:R-:W-:-:S00]  /*7f90*/  NOP ;  /* 0x0000000000007918 */ /* 0x000fc00000000000 */
[----:B------:R-:W-:-:S00]  /*7fa0*/  NOP ;  /* 0x0000000000007918 */ /* 0x000fc00000000000 */
[----:B------:R-:W-:-:S00]  /*7fb0*/  NOP ;  /* 0x0000000000007918 */ /* 0x000fc00000000000 */
[----:B------:R-:W-:-:S00]  /*7fc0*/  NOP ;  /* 0x0000000000007918 */ /* 0x000fc00000000000 */
[----:B------:R-:W-:-:S00]  /*7fd0*/  NOP ;  /* 0x0000000000007918 */ /* 0x000fc00000000000 */
[----:B------:R-:W-:-:S00]  /*7fe0*/  NOP ;  /* 0x0000000000007918 */ /* 0x000fc00000000000 */
[----:B------:R-:W-:-:S00]  /*7ff0*/  NOP ;  /* 0x0000000000007918 */ /* 0x000fc00000000000 */
.L_x_168:


//--------------------- .nv.global.init           --------------------------
	.section	.nv.global.init,"aw",@progbits
.nv.global.init:
	.type		$str$27,@object
	.size		$str$27,($str$28 - $str$27)
$str$27:
        /*0000*/ 	.byte	0x28, 0x61, 0x64, 0x64, 0x72, 0x65, 0x73, 0x73, 0x20, 0x26, 0x20, 0x6d, 0x61, 0x73, 0x6b, 0x29
        /*0010*/ 	.byte	0x20, 0x3d, 0x3d, 0x20, 0x30, 0x00
	.type		$str$28,@object
	.size		$str$28,($str$26 - $str$28)
$str$28:
        /*0016*/ 	.byte	0x2f, 0x74, 0x6d, 0x70, 0x2f, 0x63, 0x75, 0x74, 0x6c, 0x61, 0x73, 0x73, 0x5f, 0x73, 0x77, 0x65
        /*0026*/ 	.byte	0x65, 0x70, 0x5f, 0x73, 0x72, 0x63, 0x2f, 0x69, 0x6e, 0x63, 0x6c, 0x75, 0x64, 0x65, 0x2f, 0x63
        /*0036*/ 	.byte	0x75, 0x74, 0x65, 0x2f, 0x70, 0x6f, 0x69, 0x6e, 0x74, 0x65, 0x72, 0x5f, 0x66, 0x6c, 0x61, 0x67
        /*0046*/ 	.byte	0x67, 0x65, 0x64, 0x2e, 0x68, 0x70, 0x70, 0x00
	.type		$str$26,@object
	.size		$str$26,($str$25 - $str$26)
$str$26:
        /*004e*/ 	.byte	0x2f, 0x74, 0x6d, 0x70, 0x2f, 0x63, 0x75, 0x74, 0x6c, 0x61, 0x73, 0x73, 0x5f, 0x73, 0x77, 0x65
        /*005e*/ 	.byte	0x65, 0x70, 0x5f, 0x73, 0x72, 0x63, 0x2f, 0x69, 0x6e, 0x63, 0x6c, 0x75, 0x64, 0x65, 0x2f, 0x63
        /*006e*/ 	.byte	0x75, 0x74, 0x65, 0x2f, 0x61, 0x74, 0x6f, 0x6d, 0x2f, 0x63, 0x6f, 0x70, 0x79, 0x5f, 0x74, 0x72
        /*007e*/ 	.byte	0x61, 0x69, 0x74, 0x73, 0x5f, 0x73, 0x6d, 0x31, 0x30, 0x30, 0x2e, 0x68, 0x70, 0x70, 0x00
	.type		$str$25,@object
	.size		$str$25,(__unnamed_1 - $str$25)
$str$25:
        /*008d*/ 	.byte	0x28, 0x28, 0x75, 0x69, 0x6e, 0x74, 0x33, 0x32, 0x5f, 0x74, 0x28, 0x74, 0x68, 0x72, 0x65, 0x61
        /*009d*/ 	.byte	0x64, 0x49, 0x64, 0x78, 0x2e, 0x78, 0x29, 0x20, 0x2f, 0x20, 0x33, 0x32, 0x29, 0x20, 0x25, 0x20
        /*00ad*/ 	.byte	0x34, 0x29, 0x20, 0x3d, 0x3d, 0x20, 0x28, 0x28, 0x28, 0x74, 0x6d, 0x65, 0x6d, 0x5f, 0x61, 0x64
        /*00bd*/ 	.byte	0x64, 0x72, 0x20, 0x3e, 0x3e, 0x20, 0x31, 0x36, 0x29, 0x20, 0x2f, 0x20, 0x33, 0x32, 0x29, 0x20
        /*00cd*/ 	.byte	0x25, 0x20, 0x34, 0x29, 0x00
	.type		__unnamed_1,@object
	.size		__unnamed_1,(__unnamed_2 - __unnamed_1)
__unnamed_1:
        /*00d2*/ 	.byte	0x61, 0x75, 0x74, 0x6f, 0x20, 0x63, 0x75, 0x74, 0x65, 0x3a, 0x3a, 0x61, 0x73, 0x5f, 0x70, 0x6f
        /* <DEDUP_REMOVED lines=24> */
        /*0262*/ 	.byte	0x43, 0x3c, 0x38, 0x31, 0x39, 0x32, 0x3e, 0x3e, 0x3e, 0x3e, 0x5d, 0x00
	.type		__unnamed_2,@object
	.size		__unnamed_2,(.L_2 - __unnamed_2)
__unnamed_2:
        /* <DEDUP_REMOVED lines=42> */
        /*050e*/ 	.byte	0x3e, 0x3e, 0x3e, 0x3e, 0x5d, 0x00
.L_2:


//--------------------- .nv.shared._ZN7cutlass13device_kernelINS_4gemm6kernel13GemmUniversalIN4cute5tupleIJiiiiEEENS1_10collective13CollectiveMmaINS1_35MainloopSm100TmaUmmaWarpSpecializedILi17ELi2ELi4ENS5_IJNS4_1CILi1EEESB_SB_EEEEENS5_IJNSA_ILi128EEENSA_ILi64EEESF_EEENS_12float_e4m3_tENS5_IJlSB_lEEESH_SI_NS4_8TiledMMAINS4_8MMA_AtomIJNS4_10MMA_TraitsINS4_19SM100_MMA_F8F6F4_SSEJSH_SH_fSE_SF_NS4_17integral_constantINS4_4UMMA5MajorELSP_0EEESQ_NSN_INSO_7ScaleInELSR_0EEESS_EEEEEENS4_6LayoutISC_NS5_IJNSA_ILi0EEESW_SW_EEEEENS5_IJNS4_10UnderscoreESZ_SZ_EEEEENS4_13SM90_TMA_LOADENS4_14ComposedLayoutINS4_7SwizzleILi2ELi4ELi3EEENS4_18smem_ptr_flag_bitsILi8EEENSV_INS5_IJNSA_ILi8EEESF_EEENS5_IJSF_SB_EEEEEEEvNS4_8identityES12_S1C_vS1D_EENS_8epilogue10collective18CollectiveEpilogueINS1F_23Sm100TmaWarpSpecializedILi1ELi1ELi64ELb0ELb0EEEJSG_NS5_IJNSV_ISE_SB_EENSV_ISF_SB_EEEEESH_SI_SH_SI_NS1F_6fusion15FusionCallbacksIS1J_NS1N_17LinearCombinationISH_fSH_fLNS_15FloatRoundStyleE2EEESG_S1M_JEEENS4_5SM1004TMEM4LOAD26SM100_TMEM_LOAD_32dp32b64xES12_S1C_NS4_39AutoVectorizingCopyWithAssumedAlignmentILi128EEENS4_14SM90_TMA_STOREES1C_S1Y_S1Y_EEEvvEEEEvNT_6ParamsE --------------------------
	.section	.nv.shared._ZN7cutlass13device_kernelINS_4gemm6kernel13GemmUniversalIN4cute5tupleIJiiiiEEENS1_10collective13CollectiveMmaINS1_35MainloopSm100TmaUmmaWarpSpecializedILi17ELi2ELi4ENS5_IJNS4_1CILi1EEESB_SB_EEEEENS5_IJNSA_ILi128EEENSA_ILi64EEESF_EEENS_12float_e4m3_tENS5_IJlSB_lEEESH_SI_NS4_8TiledMMAINS4_8MMA_AtomIJNS4_10MMA_TraitsINS4_19SM100_MMA_F8F6F4_SSEJSH_SH_fSE_SF_NS4_17integral_constantINS4_4UMMA5MajorELSP_0EEESQ_NSN_INSO_7ScaleInELSR_0EEESS_EEEEEENS4_6LayoutISC_NS5_IJNSA_ILi0EEESW_SW_EEEEENS5_IJNS4_10UnderscoreESZ_SZ_EEEEENS4_13SM90_TMA_LOADENS4_14ComposedLayoutINS4_7SwizzleILi2ELi4ELi3EEENS4_18smem_ptr_flag_bitsILi8EEENSV_INS5_IJNSA_ILi8EEESF_EEENS5_IJSF_SB_EEEEEEEvNS4_8identityES12_S1C_vS1D_EENS_8epilogue10collective18CollectiveEpilogueINS1F_23Sm100TmaWarpSpecializedILi1ELi1ELi64ELb0ELb0EEEJSG_NS5_IJNSV_ISE_SB_EENSV_ISF_SB_EEEEESH_SI_SH_SI_NS1F_6fusion15FusionCallbacksIS1J_NS1N_17LinearCombinationISH_fSH_fLNS_15FloatRoundStyleE2EEESG_S1M_JEEENS4_5SM1004TMEM4LOAD26SM100_TMEM_LOAD_32dp32b64xES12_S1C_NS4_39AutoVectorizingCopyWithAssumedAlignmentILi128EEENS4_14SM90_TMA_STOREES1C_S1Y_S1Y_EEEvvEEEEvNT_6ParamsE,"aw",@nobits
	.sectionflags	@""
	.align	16
	.zero		1024


//--------------------- .nv.shared.reserved.0     --------------------------
	.section	.nv.shared.reserved.0,"aw",@nobits
	.weak		__nv_reservedSMEM_offset_0_alias
	.size		__nv_reservedSMEM_offset_0_alias, 0, 64
	.other		__nv_reservedSMEM_offset_0_alias,@"STO_CUDA_RESERVED_SHARED STV_DEFAULT"
__nv_reservedSMEM_offset_0_alias:
	.zero		0
.nv.shared.reserved.0:
	.zero		64
	.weak		__nv_reservedSMEM_tcgen05_partition
	.type		__nv_reservedSMEM_tcgen05_partition,@object
	.size		__nv_reservedSMEM_tcgen05_partition,(.L_0 - __nv_reservedSMEM_tcgen05_partition)
__nv_reservedSMEM_tcgen05_partition:
	.zero		32
.L_0:


//--------------------- .nv.global                --------------------------
	.section	.nv.global,"aw",@nobits
.nv.global:
	.type		_ZN39_INTERNAL_c3c0d8e1_4_k_cu_75d938d9_30014cute1_E,@object
	.size		_ZN39_INTERNAL_c3c0d8e1_4_k_cu_75d938d9_30014cute1_E,(_ZN39_INTERNAL_c3c0d8e1_4_k_cu_75d938d9_30014cuda3std3__45__cpo6cbeginE - _ZN39_INTERNAL_c3c0d8e1_4_k_cu_75d938d9_30014cute1_E)
_ZN39_INTERNAL_c3c0d8e1_4_k_cu_75d938d9_30014cute1_E:
	.zero		1
	.type		_ZN39_INTERNAL_c3c0d8e1_4_k_cu_75d938d9_30014cuda3std3__45__cpo6cbeginE,@object
	.size		_ZN39_INTERNAL_c3c0d8e1_4_k_cu_75d938d9_30014cuda3std3__45__cpo6cbeginE,(_ZN39_INTERNAL_c3c0d8e1_4_k_cu_75d938d9_30014cuda3std3__48in_placeE - _ZN39_INTERNAL_c3c0d8e1_4_k_cu_75d938d9_30014cuda3std3__45__cpo6cbeginE)
_ZN39_INTERNAL_c3c0d8e1_4_k_cu_75d938d9_30014cuda3std3__45__cpo6cbeginE:
	.zero		1
	.type		_ZN39_INTERNAL_c3c0d8e1_4_k_cu_75d938d9_30014cuda3std3__48in_placeE,@object
	.size		_ZN39_INTERNAL_c3c0d8e1_4_k_cu_75d938d9_30014cuda3std3__48in_placeE,(_ZN39_INTERNAL_c3c0d8e1_4_k_cu_75d938d9_30014cuda3std6ranges3__45__cpo9iter_moveE - _ZN39_INTERNAL_c3c0d8e1_4_k_cu_75d938d9_30014cuda3std3__48in_placeE)
_ZN39_INTERNAL_c3c0d8e1_4_k_cu_75d938d9_30014cuda3std3__48in_placeE:
	.zero		1
	.type		_ZN39_INTERNAL_c3c0d8e1_4_k_cu_75d938d9_30014cuda3std6ranges3__45__cpo9iter_moveE,@object
	.size		_ZN39_INTERNAL_c3c0d8e1_4_k_cu_75d938d9_30014cuda3std6ranges3__45__cpo9iter_moveE,(_ZN39_INTERNAL_c3c0d8e1_4_k_cu_75d938d9_30014cuda3std3__45__cpo5beginE - _ZN39_INTERNAL_c3c0d8e1_4_k_cu_75d938d9_30014cuda3std6ranges3__45__cpo9iter_moveE)
_ZN39_INTERNAL_c3c0d8e1_4_k_cu_75d938d9_30014cuda3std6ranges3__45__cpo9iter_moveE:
	.zero		1
	.type		_ZN39_INTERNAL_c3c0d8e1_4_k_cu_75d938d9_30014cuda3std3__45__cpo5beginE,@object
	.size		_ZN39_INTERNAL_c3c0d8e1_4_k_cu_75d938d9_30014cuda3std3__45__cpo5beginE,(_ZN39_INTERNAL_c3c0d8e1_4_k_cu_75d938d9_30014cuda3std3__441_GLOBAL__N__c3c0d8e1_4_k_cu_75d938d9_30016ignoreE - _ZN39_INTERNAL_c3c0d8e1_4_k_cu_75d938d9_30014cuda3std3__45__cpo5beginE)
_ZN39_INTERNAL_c3c0d8e1_4_k_cu_75d938d9_30014cuda3std3__45__cpo5beginE:
	.zero		1
	.type		_ZN39_INTERNAL_c3c0d8e1_4_k_cu_75d938d9_30014cuda3std3__441_GLOBAL__N__c3c0d8e1_4_k_cu_75d938d9_30016ignoreE,@object
	.size		_ZN39_INTERNAL_c3c0d8e1_4_k_cu_75d938d9_30014cuda3std3__441_GLOBAL__N__c3c0d8e1_4_k_cu_75d938d9_30016ignoreE,(_ZN39_INTERNAL_c3c0d8e1_4_k_cu_75d938d9_30014cute7productE - _ZN39_INTERNAL_c3c0d8e1_4_k_cu_75d938d9_30014cuda3std3__441_GLOBAL__N__c3c0d8e1_4_k_cu_75d938d9_30016ignoreE)
_ZN39_INTERNAL_c3c0d8e1_4_k_cu_75d938d9_30014cuda3std3__441_GLOBAL__N__c3c0d8e1_4_k_cu_75d938d9_30016ignoreE:
	.zero		1
	.type		_ZN39_INTERNAL_c3c0d8e1_4_k_cu_75d938d9_30014cute7productE,@object
	.size		_ZN39_INTERNAL_c3c0d8e1_4_k_cu_75d938d9_30014cute7productE,(_ZN39_INTERNAL_c3c0d8e1_4_k_cu_75d938d9_30014cuda3std3__45__cpo3endE - _ZN39_INTERNAL_c3c0d8e1_4_k_cu_75d938d9_30014cute7productE)
_ZN39_INTERNAL_c3c0d8e1_4_k_cu_75d938d9_30014cute7productE:
	.zero		1
	.type		_ZN39_INTERNAL_c3c0d8e1_4_k_cu_75d938d9_30014cuda3std3__45__cpo3endE,@object
	.size		_ZN39_INTERNAL_c3c0d8e1_4_k_cu_75d938d9_30014cuda3std3__45__cpo3endE,(_ZN39_INTERNAL_c3c0d8e1_4_k_cu_75d938d9_30014cuda3std3__419piecewise_constructE - _ZN39_INTERNAL_c3c0d8e1_4_k_cu_75d938d9_30014cuda3std3__45__cpo3endE)
_ZN39_INTERNAL_c3c0d8e1_4_k_cu_75d938d9_30014cuda3std3__45__cpo3endE:
	.zero		1
	.type		_ZN39_INTERNAL_c3c0d8e1_4_k_cu_75d938d9_30014cuda3std3__419piecewise_constructE,@object
	.size		_ZN39_INTERNAL_c3c0d8e1_4_k_cu_75d938d9_30014cuda3std3__419piecewise_constructE,(_ZN39_INTERNAL_c3c0d8e1_4_k_cu_75d938d9_30014cuda3std3__45__cpo4cendE - _ZN39_INTERNAL_c3c0d8e1_4_k_cu_75d938d9_30014cuda3std3__419piecewise_constructE)
_ZN39_INTERNAL_c3c0d8e1_4_k_cu_75d938d9_30014cuda3std3__419piecewise_constructE:
	.zero		1
	.type		_ZN39_INTERNAL_c3c0d8e1_4_k_cu_75d938d9_30014cuda3std3__45__cpo4cendE,@object
	.size		_ZN39_INTERNAL_c3c0d8e1_4_k_cu_75d938d9_30014cuda3std3__45__cpo4cendE,(_ZN39_INTERNAL_c3c0d8e1_4_k_cu_75d938d9_30014cuda3std6ranges3__45__cpo4swapE - _ZN39_INTERNAL_c3c0d8e1_4_k_cu_75d938d9_30014cuda3std3__45__cpo4cendE)
_ZN39_INTERNAL_c3c0d8e1_4_k_cu_75d938d9_30014cuda3std3__45__cpo4cendE:
	.zero		1
	.type		_ZN39_INTERNAL_c3c0d8e1_4_k_cu_75d938d9_30014cuda3std6ranges3__45__cpo4swapE,@object
	.size		_ZN39_INTERNAL_c3c0d8e1_4_k_cu_75d938d9_30014cuda3std6ranges3__45__cpo4swapE,(.L_10 - _ZN39_INTERNAL_c3c0d8e1_4_k_cu_75d938d9_30014cuda3std6ranges3__45__cpo4swapE)
_ZN39_INTERNAL_c3c0d8e1_4_k_cu_75d938d9_30014cuda3std6ranges3__45__cpo4swapE:
	.zero		1
.L_10:


//--------------------- .nv.constant0._ZN7cutlass13device_kernelINS_4gemm6kernel13GemmUniversalIN4cute5tupleIJiiiiEEENS1_10collective13CollectiveMmaINS1_35MainloopSm100TmaUmmaWarpSpecializedILi17ELi2ELi4ENS5_IJNS4_1CILi1EEESB_SB_EEEEENS5_IJNSA_ILi128EEENSA_ILi64EEESF_EEENS_12float_e4m3_tENS5_IJlSB_lEEESH_SI_NS4_8TiledMMAINS4_8MMA_AtomIJNS4_10MMA_TraitsINS4_19SM100_MMA_F8F6F4_SSEJSH_SH_fSE_SF_NS4_17integral_constantINS4_4UMMA5MajorELSP_0EEESQ_NSN_INSO_7ScaleInELSR_0EEESS_EEEEEENS4_6LayoutISC_NS5_IJNSA_ILi0EEESW_SW_EEEEENS5_IJNS4_10UnderscoreESZ_SZ_EEEEENS4_13SM90_TMA_LOADENS4_14ComposedLayoutINS4_7SwizzleILi2ELi4ELi3EEENS4_18smem_ptr_flag_bitsILi8EEENSV_INS5_IJNSA_ILi8EEESF_EEENS5_IJSF_SB_EEEEEEEvNS4_8identityES12_S1C_vS1D_EENS_8epilogue10collective18CollectiveEpilogueINS1F_23Sm100TmaWarpSpecializedILi1ELi1ELi64ELb0ELb0EEEJSG_NS5_IJNSV_ISE_SB_EENSV_ISF_SB_EEEEESH_SI_SH_SI_NS1F_6fusion15FusionCallbacksIS1J_NS1N_17LinearCombinationISH_fSH_fLNS_15FloatRoundStyleE2EEESG_S1M_JEEENS4_5SM1004TMEM4LOAD26SM100_TMEM_LOAD_32dp32b64xES12_S1C_NS4_39AutoVectorizingCopyWithAssumedAlignmentILi128EEENS4_14SM90_TMA_STOREES1C_S1Y_S1Y_EEEvvEEEEvNT_6ParamsE --------------------------
	.section	.nv.constant0._ZN7cutlass13device_kernelINS_4gemm6kernel13GemmUniversalIN4cute5tupleIJiiiiEEENS1_10collective13CollectiveMmaINS1_35MainloopSm100TmaUmmaWarpSpecializedILi17ELi2ELi4ENS5_IJNS4_1CILi1EEESB_SB_EEEEENS5_IJNSA_ILi128EEENSA_ILi64EEESF_EEENS_12float_e4m3_tENS5_IJlSB_lEEESH_SI_NS4_8TiledMMAINS4_8MMA_AtomIJNS4_10MMA_TraitsINS4_19SM100_MMA_F8F6F4_SSEJSH_SH_fSE_SF_NS4_17integral_constantINS4_4UMMA5MajorELSP_0EEESQ_NSN_INSO_7ScaleInELSR_0EEESS_EEEEEENS4_6LayoutISC_NS5_IJNSA_ILi0EEESW_SW_EEEEENS5_IJNS4_10UnderscoreESZ_SZ_EEEEENS4_13SM90_TMA_LOADENS4_14ComposedLayoutINS4_7SwizzleILi2ELi4ELi3EEENS4_18smem_ptr_flag_bitsILi8EEENSV_INS5_IJNSA_ILi8EEESF_EEENS5_IJSF_SB_EEEEEEEvNS4_8identityES12_S1C_vS1D_EENS_8epilogue10collective18CollectiveEpilogueINS1F_23Sm100TmaWarpSpecializedILi1ELi1ELi64ELb0ELb0EEEJSG_NS5_IJNSV_ISE_SB_EENSV_ISF_SB_EEEEESH_SI_SH_SI_NS1F_6fusion15FusionCallbacksIS1J_NS1N_17LinearCombinationISH_fSH_fLNS_15FloatRoundStyleE2EEESG_S1M_JEEENS4_5SM1004TMEM4LOAD26SM100_TMEM_LOAD_32dp32b64xES12_S1C_NS4_39AutoVectorizingCopyWithAssumedAlignmentILi128EEENS4_14SM90_TMA_STOREES1C_S1Y_S1Y_EEEvvEEEEvNT_6ParamsE,"a",@progbits
	.sectionflags	@""
	.align	4
.nv.constant0._ZN7cutlass13device_kernelINS_4gemm6kernel13GemmUniversalIN4cute5tupleIJiiiiEEENS1_10collective13CollectiveMmaINS1_35MainloopSm100TmaUmmaWarpSpecializedILi17ELi2ELi4ENS5_IJNS4_1CILi1EEESB_SB_EEEEENS5_IJNSA_ILi128EEENSA_ILi64EEESF_EEENS_12float_e4m3_tENS5_IJlSB_lEEESH_SI_NS4_8TiledMMAINS4_8MMA_AtomIJNS4_10MMA_TraitsINS4_19SM100_MMA_F8F6F4_SSEJSH_SH_fSE_SF_NS4_17integral_constantINS4_4UMMA5MajorELSP_0EEESQ_NSN_INSO_7ScaleInELSR_0EEESS_EEEEEENS4_6LayoutISC_NS5_IJNSA_ILi0EEESW_SW_EEEEENS5_IJNS4_10UnderscoreESZ_SZ_EEEEENS4_13SM90_TMA_LOADENS4_14ComposedLayoutINS4_7SwizzleILi2ELi4ELi3EEENS4_18smem_ptr_flag_bitsILi8EEENSV_INS5_IJNSA_ILi8EEESF_EEENS5_IJSF_SB_EEEEEEEvNS4_8identityES12_S1C_vS1D_EENS_8epilogue10collective18CollectiveEpilogueINS1F_23Sm100TmaWarpSpecializedILi1ELi1ELi64ELb0ELb0EEEJSG_NS5_IJNSV_ISE_SB_EENSV_ISF_SB_EEEEESH_SI_SH_SI_NS1F_6fusion15FusionCallbacksIS1J_NS1N_17LinearCombinationISH_fSH_fLNS_15FloatRoundStyleE2EEESG_S1M_JEEENS4_5SM1004TMEM4LOAD26SM100_TMEM_LOAD_32dp32b64xES12_S1C_NS4_39AutoVectorizingCopyWithAssumedAlignmentILi128EEENS4_14SM90_TMA_STOREES1C_S1Y_S1Y_EEEvvEEEEvNT_6ParamsE:
	.zero		2944


//--------------------- SYMBOLS --------------------------

	.type		.nv.reservedSmem.offset0,@object
	.size		.nv.reservedSmem.offset0,0x4
	.type		.nv.reservedSmem.cap,@object
	.size		.nv.reservedSmem.cap,0x4
	.type		__assertfail,@function
